//
// Generated by NVIDIA NVVM Compiler
//
// Compiler Build ID: CL-36424714
// Cuda compilation tools, release 13.0, V13.0.88
// Based on NVVM 20.0.0
//

.version 9.0
.target sm_100
.address_size 64

	// .globl	_Z14add_one_kernelPim
.extern .func  (.param .b32 func_retval0) vprintf
(
	.param .b64 vprintf_param_0,
	.param .b64 vprintf_param_1
)
;
// _ZZ14add_one_kernelPimE9smem_data has been demoted
// _ZZ14add_one_kernelPimE3bar has been demoted
.global .align 1 .b8 _ZN34_INTERNAL_8071caf2_4_k_cu_4f52580a4cuda3std3__45__cpo5beginE[1];
.global .align 1 .b8 _ZN34_INTERNAL_8071caf2_4_k_cu_4f52580a4cuda3std3__45__cpo3endE[1];
.global .align 1 .b8 _ZN34_INTERNAL_8071caf2_4_k_cu_4f52580a4cuda3std3__45__cpo6cbeginE[1];
.global .align 1 .b8 _ZN34_INTERNAL_8071caf2_4_k_cu_4f52580a4cuda3std3__45__cpo4cendE[1];
.global .align 1 .b8 _ZN34_INTERNAL_8071caf2_4_k_cu_4f52580a4cuda3std3__45__cpo6rbeginE[1];
.global .align 1 .b8 _ZN34_INTERNAL_8071caf2_4_k_cu_4f52580a4cuda3std3__45__cpo4rendE[1];
.global .align 1 .b8 _ZN34_INTERNAL_8071caf2_4_k_cu_4f52580a4cuda3std3__45__cpo7crbeginE[1];
.global .align 1 .b8 _ZN34_INTERNAL_8071caf2_4_k_cu_4f52580a4cuda3std3__45__cpo5crendE[1];
.global .align 1 .b8 _ZN34_INTERNAL_8071caf2_4_k_cu_4f52580a4cuda3std3__436_GLOBAL__N__8071caf2_4_k_cu_4f52580a6ignoreE[1];
.global .align 1 .b8 _ZN34_INTERNAL_8071caf2_4_k_cu_4f52580a4cuda3std3__419piecewise_constructE[1];
.global .align 1 .b8 _ZN34_INTERNAL_8071caf2_4_k_cu_4f52580a4cuda3std3__48in_placeE[1];
.global .align 1 .b8 _ZN34_INTERNAL_8071caf2_4_k_cu_4f52580a4cuda3std3__420unreachable_sentinelE[1];
.global .align 1 .b8 _ZN34_INTERNAL_8071caf2_4_k_cu_4f52580a4cuda3std3__47nulloptE[1];
.global .align 1 .b8 _ZN34_INTERNAL_8071caf2_4_k_cu_4f52580a4cuda3std3__48unexpectE[1];
.global .align 1 .b8 _ZN34_INTERNAL_8071caf2_4_k_cu_4f52580a4cuda3std6ranges3__45__cpo4swapE[1];
.global .align 1 .b8 _ZN34_INTERNAL_8071caf2_4_k_cu_4f52580a4cuda3std6ranges3__45__cpo9iter_moveE[1];
.global .align 1 .b8 _ZN34_INTERNAL_8071caf2_4_k_cu_4f52580a4cuda3std6ranges3__45__cpo5beginE[1];
.global .align 1 .b8 _ZN34_INTERNAL_8071caf2_4_k_cu_4f52580a4cuda3std6ranges3__45__cpo3endE[1];
.global .align 1 .b8 _ZN34_INTERNAL_8071caf2_4_k_cu_4f52580a4cuda3std6ranges3__45__cpo6cbeginE[1];
.global .align 1 .b8 _ZN34_INTERNAL_8071caf2_4_k_cu_4f52580a4cuda3std6ranges3__45__cpo4cendE[1];
.global .align 1 .b8 _ZN34_INTERNAL_8071caf2_4_k_cu_4f52580a4cuda3std6ranges3__45__cpo7advanceE[1];
.global .align 1 .b8 _ZN34_INTERNAL_8071caf2_4_k_cu_4f52580a4cuda3std6ranges3__45__cpo9iter_swapE[1];
.global .align 1 .b8 _ZN34_INTERNAL_8071caf2_4_k_cu_4f52580a4cuda3std6ranges3__45__cpo4nextE[1];
.global .align 1 .b8 _ZN34_INTERNAL_8071caf2_4_k_cu_4f52580a4cuda3std6ranges3__45__cpo4prevE[1];
.global .align 1 .b8 _ZN34_INTERNAL_8071caf2_4_k_cu_4f52580a4cuda3std6ranges3__45__cpo4dataE[1];
.global .align 1 .b8 _ZN34_INTERNAL_8071caf2_4_k_cu_4f52580a4cuda3std6ranges3__45__cpo5cdataE[1];
.global .align 1 .b8 _ZN34_INTERNAL_8071caf2_4_k_cu_4f52580a4cuda3std6ranges3__45__cpo4sizeE[1];
.global .align 1 .b8 _ZN34_INTERNAL_8071caf2_4_k_cu_4f52580a4cuda3std6ranges3__45__cpo5ssizeE[1];
.global .align 1 .b8 _ZN34_INTERNAL_8071caf2_4_k_cu_4f52580a4cuda3std6ranges3__45__cpo8distanceE[1];
.global .align 1 .b8 _ZN34_INTERNAL_8071caf2_4_k_cu_4f52580a6thrust24THRUST_300001_SM_1000_NS8cuda_cub3parE[1];
.global .align 1 .b8 _ZN34_INTERNAL_8071caf2_4_k_cu_4f52580a6thrust24THRUST_300001_SM_1000_NS8cuda_cub10par_nosyncE[1];
.global .align 1 .b8 _ZN34_INTERNAL_8071caf2_4_k_cu_4f52580a6thrust24THRUST_300001_SM_1000_NS6system6detail10sequential3seqE[1];
.global .align 1 .b8 _ZN34_INTERNAL_8071caf2_4_k_cu_4f52580a6thrust24THRUST_300001_SM_1000_NS12placeholders2_1E[1];
.global .align 1 .b8 _ZN34_INTERNAL_8071caf2_4_k_cu_4f52580a6thrust24THRUST_300001_SM_1000_NS12placeholders2_2E[1];
.global .align 1 .b8 _ZN34_INTERNAL_8071caf2_4_k_cu_4f52580a6thrust24THRUST_300001_SM_1000_NS12placeholders2_3E[1];
.global .align 1 .b8 _ZN34_INTERNAL_8071caf2_4_k_cu_4f52580a6thrust24THRUST_300001_SM_1000_NS12placeholders2_4E[1];
.global .align 1 .b8 _ZN34_INTERNAL_8071caf2_4_k_cu_4f52580a6thrust24THRUST_300001_SM_1000_NS12placeholders2_5E[1];
.global .align 1 .b8 _ZN34_INTERNAL_8071caf2_4_k_cu_4f52580a6thrust24THRUST_300001_SM_1000_NS12placeholders2_6E[1];
.global .align 1 .b8 _ZN34_INTERNAL_8071caf2_4_k_cu_4f52580a6thrust24THRUST_300001_SM_1000_NS12placeholders2_7E[1];
.global .align 1 .b8 _ZN34_INTERNAL_8071caf2_4_k_cu_4f52580a6thrust24THRUST_300001_SM_1000_NS12placeholders2_8E[1];
.global .align 1 .b8 _ZN34_INTERNAL_8071caf2_4_k_cu_4f52580a6thrust24THRUST_300001_SM_1000_NS12placeholders2_9E[1];
.global .align 1 .b8 _ZN34_INTERNAL_8071caf2_4_k_cu_4f52580a6thrust24THRUST_300001_SM_1000_NS12placeholders3_10E[1];
.global .align 1 .b8 _ZN34_INTERNAL_8071caf2_4_k_cu_4f52580a6thrust24THRUST_300001_SM_1000_NS3seqE[1];
.global .align 1 .b8 $str[32] = {79, 118, 101, 114, 97, 108, 108, 32, 86, 77, 32, 101, 120, 101, 99, 117, 116, 105, 111, 110, 32, 116, 105, 109, 101, 58, 32, 37, 108, 117, 10};

.visible .entry _Z14add_one_kernelPim(
	.param .u64 .ptr .align 1 _Z14add_one_kernelPim_param_0,
	.param .u64 _Z14add_one_kernelPim_param_1
)
{
	.local .align 8 .b8 	__local_depot0[8];
	.reg .b64 	%SP;
	.reg .b64 	%SPL;
	.reg .pred 	%p<11>;
	.reg .b32 	%r<59>;
	.reg .b64 	%rd<28>;
	// demoted variable
	.shared .align 16 .b8 _ZZ14add_one_kernelPimE9smem_data[32768];
	// demoted variable
	.shared .align 8 .b8 _ZZ14add_one_kernelPimE3bar[8];
	mov.u64 	%SPL, __local_depot0;
	cvta.local.u64 	%SP, %SPL;
	ld.param.u64 	%rd5, [_Z14add_one_kernelPim_param_0];
	ld.param.u64 	%rd6, [_Z14add_one_kernelPim_param_1];
	bar.sync 	0;
	// begin inline asm
	mov.u64 	%rd7, %clock64;
	// end inline asm
	mov.u32 	%r1, %tid.x;
	setp.ne.s32 	%p1, %r1, 0;
	@%p1 bra 	$L__BB0_2;
	mov.u32 	%r21, %ntid.x;
	mov.u32 	%r20, _ZZ14add_one_kernelPimE3bar;
	// begin inline asm
	mbarrier.init.shared.b64 [%r20], %r21;
	// end inline asm
	// begin inline asm
	fence.proxy.async.shared::cta; // 6.
	// end inline asm
$L__BB0_2:
	bar.sync 	0;
	setp.ne.s32 	%p2, %r1, 1;
	@%p2 bra 	$L__BB0_4;
	cvta.to.global.u64 	%rd9, %rd5;
	shl.b64 	%rd10, %rd6, 2;
	add.s64 	%rd8, %rd9, %rd10;
	mov.u32 	%r22, _ZZ14add_one_kernelPimE9smem_data;
	mov.u32 	%r24, _ZZ14add_one_kernelPimE3bar;
	mov.b32 	%r26, 32768;
	// begin inline asm
	cp.async.bulk.shared::cluster.global.mbarrier::complete_tx::bytes [%r22], [%rd8], %r26, [%r24];
	// end inline asm
	// begin inline asm
	mbarrier.expect_tx.relaxed.cta.shared::cta.b64 [%r24], %r26;
	// end inline asm
$L__BB0_4:
	mov.u32 	%r27, _ZZ14add_one_kernelPimE3bar;
	mov.b32 	%r28, 1;
	// begin inline asm
	mbarrier.arrive.shared::cta.b64                             %rd11,  [%r27], %r28;    // 2. 
	// end inline asm
	mov.b32 	%r53, 0;
	// begin inline asm
	mov.u64 %rd12, %globaltimer;
	// end inline asm
$L__BB0_5:
	// begin inline asm
	{
	.reg .pred p;
	mbarrier.try_wait.shared.b64 p, [%r27], %rd11;
	selp.b32 %r30, 1, 0, p;
	}
	// end inline asm
	setp.eq.s32 	%p3, %r30, 0;
	@%p3 bra 	$L__BB0_14;
	mov.u32 	%r3, %ntid.x;
	add.s32 	%r32, %r1, %r3;
	xor.b32  	%r33, %r32, 8191;
	div.u32 	%r34, %r33, %r3;
	and.b32  	%r4, %r34, 3;
	setp.eq.s32 	%p4, %r4, 2;
	mov.u32 	%r56, %r1;
	@%p4 bra 	$L__BB0_9;
	mov.b32 	%r55, 0;
	mov.u32 	%r37, _ZZ14add_one_kernelPimE9smem_data;
	mov.u32 	%r56, %r1;
$L__BB0_8:
	.pragma "nounroll";
	shl.b32 	%r36, %r56, 2;
	add.s32 	%r38, %r37, %r36;
	mov.b32 	%r39, 0;
	st.shared.u32 	[%r38], %r39;
	add.s32 	%r56, %r56, %r3;
	add.s32 	%r55, %r55, 1;
	xor.b32  	%r40, %r4, %r55;
	setp.ne.s32 	%p5, %r40, 2;
	@%p5 bra 	$L__BB0_8;
$L__BB0_9:
	shl.b32 	%r10, %r3, 2;
	shl.b32 	%r41, %r56, 2;
	mov.u32 	%r42, _ZZ14add_one_kernelPimE9smem_data;
	add.s32 	%r57, %r42, %r41;
	shl.b32 	%r12, %r3, 4;
	shl.b32 	%r13, %r3, 3;
	mul.lo.s32 	%r14, %r3, 12;
$L__BB0_10:
	mov.b32 	%r43, 0;
	st.shared.u32 	[%r57], %r43;
	add.s32 	%r44, %r57, %r10;
	st.shared.u32 	[%r44], %r43;
	add.s32 	%r45, %r57, %r13;
	st.shared.u32 	[%r45], %r43;
	add.s32 	%r46, %r57, %r14;
	st.shared.u32 	[%r46], %r43;
	add.s32 	%r56, %r56, %r10;
	add.s32 	%r57, %r57, %r12;
	setp.lt.u32 	%p6, %r56, 8192;
	@%p6 bra 	$L__BB0_10;
	setp.ne.s32 	%p7, %r1, 0;
	// begin inline asm
	fence.proxy.async.shared::cta; // 6.
	// end inline asm
	bar.sync 	0;
	@%p7 bra 	$L__BB0_13;
	cvta.to.global.u64 	%rd15, %rd5;
	shl.b64 	%rd16, %rd6, 2;
	add.s64 	%rd14, %rd15, %rd16;
	mov.b32 	%r48, 32768;
	// begin inline asm
	cp.async.bulk.global.shared::cta.bulk_group [%rd14], [%r42], %r48;
	// end inline asm
	// begin inline asm
	cp.async.bulk.commit_group;
	// end inline asm
	// begin inline asm
	cp.async.bulk.wait_group.read 0;
	// end inline asm
$L__BB0_13:
	add.u64 	%rd18, %SP, 0;
	add.u64 	%rd19, %SPL, 0;
	bar.sync 	0;
	// begin inline asm
	mov.u64 	%rd17, %clock64;
	// end inline asm
	sub.s64 	%rd20, %rd17, %rd7;
	st.local.u64 	[%rd19], %rd20;
	mov.u64 	%rd21, $str;
	cvta.global.u64 	%rd22, %rd21;
	{ // callseq 0, 0
	.param .b64 param0;
	st.param.b64 	[param0], %rd22;
	.param .b64 param1;
	st.param.b64 	[param1], %rd18;
	.param .b32 retval0;
	call.uni (retval0), 
	vprintf, 
	(
	param0, 
	param1
	);
	ld.param.b32 	%r49, [retval0];
	} // callseq 0
	ret;
$L__BB0_14:
	setp.gt.s32 	%p8, %r53, 15;
	@%p8 bra 	$L__BB0_16;
	add.s32 	%r53, %r53, 1;
	bra.uni 	$L__BB0_5;
$L__BB0_16:
	// begin inline asm
	mov.u64 %rd23, %globaltimer;
	// end inline asm
	sub.s64 	%rd4, %rd23, %rd12;
	setp.lt.s64 	%p9, %rd4, 4000000;
	@%p9 bra 	$L__BB0_18;
	mov.b32 	%r51, 1000000;
	// begin inline asm
	nanosleep.u32 %r51;
	// end inline asm
	bra.uni 	$L__BB0_5;
$L__BB0_18:
	setp.lt.s64 	%p10, %rd4, 40000;
	@%p10 bra 	$L__BB0_5;
	shr.s64 	%rd24, %rd4, 63;
	shr.u64 	%rd25, %rd24, 62;
	add.s64 	%rd26, %rd4, %rd25;
	shr.u64 	%rd27, %rd26, 2;
	cvt.u32.u64 	%r52, %rd27;
	// begin inline asm
	nanosleep.u32 %r52;
	// end inline asm
	bra.uni 	$L__BB0_5;

}
	// .globl	_ZN3cub18CUB_300001_SM_10006detail11EmptyKernelIvEEvv
.visible .entry _ZN3cub18CUB_300001_SM_10006detail11EmptyKernelIvEEvv()
{


	ret;

}


// ===== COMPILED SASS (sm_100) =====

	.target	sm_100

	.elftype	@"ET_EXEC"


//--------------------- .note.nv.tkinfo           --------------------------
	.section	.note.nv.tkinfo,"",@"SHT_NOTE"
	.sectionflags	@"SHF_NOTE_NV_TKINFO"
	.tkinfo
        /*0018*/ 	.word	0x00000002
        /*0030*/ 	.string	""
        /*0030*/ 	.string	"ptxas"
        /*0030*/ 	.string	"Cuda compilation tools, release 13.0, V13.0.88"
        /*0030*/ 	.string	"Build cuda_13.0.r13.0/compiler.36424714_0"
        /*0030*/ 	.string	"-arch sm_100 -m 64 "



//--------------------- .note.nv.cuinfo           --------------------------
	.section	.note.nv.cuinfo,"",@"SHT_NOTE"
	.sectionflags	@"SHF_NOTE_NV_CUINFO"
        /*0018*/ 	.short	0x0002
        /*001a*/ 	.short	0x0064
        /*001c*/ 	.short	0x0082
	.zero		2


//--------------------- .nv.info                  --------------------------
	.section	.nv.info,"",@"SHT_CUDA_INFO"
	.align	4


	//----- nvinfo : EIATTR_REGCOUNT
	.align		4
        /*0000*/ 	.byte	0x04, 0x2f
        /*0002*/ 	.short	(.L_45 - .L_44)
	.align		4
.L_44:
        /*0004*/ 	.word	index@(_Z14add_one_kernelPim)
        /*0008*/ 	.word	0x00000018


	//----- nvinfo : EIATTR_FRAME_SIZE
	.align		4
.L_45:
        /*000c*/ 	.byte	0x04, 0x11
        /*000e*/ 	.short	(.L_47 - .L_46)
	.align		4
.L_46:
        /*0010*/ 	.word	index@(_Z14add_one_kernelPim)
        /*0014*/ 	.word	0x00000008


	//----- nvinfo : EIATTR_REGCOUNT
	.align		4
.L_47:
        /*0018*/ 	.byte	0x04, 0x2f
        /*001a*/ 	.short	(.L_49 - .L_48)
	.align		4
.L_48:
        /*001c*/ 	.word	index@(_ZN3cub18CUB_300001_SM_10006detail11EmptyKernelIvEEvv)
        /*0020*/ 	.word	0x00000004


	//----- nvinfo : EIATTR_FRAME_SIZE
	.align		4
.L_49:
        /*0024*/ 	.byte	0x04, 0x11
        /*0026*/ 	.short	(.L_51 - .L_50)
	.align		4
.L_50:
        /*0028*/ 	.word	index@(_ZN3cub18CUB_300001_SM_10006detail11EmptyKernelIvEEvv)
        /*002c*/ 	.word	0x00000000


	//----- nvinfo : EIATTR_MIN_STACK_SIZE
	.align		4
.L_51:
        /*0030*/ 	.byte	0x04, 0x12
        /*0032*/ 	.short	(.L_53 - .L_52)
	.align		4
.L_52:
        /*0034*/ 	.word	index@(_ZN3cub18CUB_300001_SM_10006detail11EmptyKernelIvEEvv)
        /*0038*/ 	.word	0x00000000


	//----- nvinfo : EIATTR_MIN_STACK_SIZE
	.align		4
.L_53:
        /*003c*/ 	.byte	0x04, 0x12
        /*003e*/ 	.short	(.L_55 - .L_54)
	.align		4
.L_54:
        /*0040*/ 	.word	index@(_Z14add_one_kernelPim)
        /*0044*/ 	.word	0x00000008
.L_55:


//--------------------- .nv.compat                --------------------------
	.section	.nv.compat,"",@"SHT_CUDA_COMPAT_INFO"
	.align	4
        /*0000*/ 	.byte	0x02, 0x09, 0x00, 0x00, 0x02, 0x02, 0x02, 0x00, 0x02, 0x05, 0x05, 0x00, 0x03, 0x07, 0x01, 0x01
        /*0010*/ 	.byte	0x02, 0x03, 0x00, 0x00, 0x02, 0x06, 0x01, 0x00, 0x04, 0x0b, 0x08, 0x00, 0x09, 0x00, 0x00, 0x00
        /*0020*/ 	.byte	0x00, 0x00, 0x00, 0x00


//--------------------- .nv.info._ZN3cub18CUB_300001_SM_10006detail11EmptyKernelIvEEvv --------------------------
	.section	.nv.info._ZN3cub18CUB_300001_SM_10006detail11EmptyKernelIvEEvv,"",@"SHT_CUDA_INFO"
	.sectionflags	@""
	.align	4


	//----- nvinfo : EIATTR_CUDA_API_VERSION
	.align		4
        /*0000*/ 	.byte	0x04, 0x37
        /*0002*/ 	.short	(.L_57 - .L_56)
.L_56:
        /*0004*/ 	.word	0x00000082


	//----- nvinfo : EIATTR_SPARSE_MMA_MASK
	.align		4
.L_57:
        /*0008*/ 	.byte	0x03, 0x50
        /*000a*/ 	.short	0x0000


	//----- nvinfo : EIATTR_MAXREG_COUNT
	.align		4
        /*000c*/ 	.byte	0x03, 0x1b
        /*000e*/ 	.short	0x00ff


	//----- nvinfo : EIATTR_MERCURY_ISA_VERSION
	.align		4
        /*0010*/ 	.byte	0x03, 0x5f
        /*0012*/ 	.short	0x0101


	//----- nvinfo : EIATTR_VRC_CTA_INIT_COUNT
	.align		4
        /*0014*/ 	.byte	0x02, 0x4a
	.zero		1
	.zero		1


	//----- nvinfo : EIATTR_EXIT_INSTR_OFFSETS
	.align		4
        /*0018*/ 	.byte	0x04, 0x1c
        /*001a*/ 	.short	(.L_59 - .L_58)


	//   ....[0]....
.L_58:
        /*001c*/ 	.word	0x00000010


	//----- nvinfo : EIATTR_SW_WAR
	.align		4
.L_59:
        /*0020*/ 	.byte	0x04, 0x36
        /*0022*/ 	.short	(.L_61 - .L_60)
.L_60:
        /*0024*/ 	.word	0x00000008
.L_61:


//--------------------- .nv.info._Z14add_one_kernelPim --------------------------
	.section	.nv.info._Z14add_one_kernelPim,"",@"SHT_CUDA_INFO"
	.sectionflags	@""
	.align	4


	//----- nvinfo : EIATTR_CUDA_API_VERSION
	.align		4
        /*0000*/ 	.byte	0x04, 0x37
        /*0002*/ 	.short	(.L_63 - .L_62)
.L_62:
        /*0004*/ 	.word	0x00000082


	//----- nvinfo : EIATTR_KPARAM_INFO
	.align		4
.L_63:
        /*0008*/ 	.byte	0x04, 0x17
        /*000a*/ 	.short	(.L_65 - .L_64)
.L_64:
        /*000c*/ 	.word	0x00000000
        /*0010*/ 	.short	0x0001
        /*0012*/ 	.short	0x0008
        /*0014*/ 	.byte	0x00, 0xf0, 0x21, 0x00


	//----- nvinfo : EIATTR_KPARAM_INFO
	.align		4
.L_65:
        /*0018*/ 	.byte	0x04, 0x17
        /*001a*/ 	.short	(.L_67 - .L_66)
.L_66:
        /*001c*/ 	.word	0x00000000
        /*0020*/ 	.short	0x0000
        /*0022*/ 	.short	0x0000
        /*0024*/ 	.byte	0x00, 0xf5, 0x21, 0x00


	//----- nvinfo : EIATTR_SPARSE_MMA_MASK
	.align		4
.L_67:
        /*0028*/ 	.byte	0x03, 0x50
        /*002a*/ 	.short	0x0000


	//----- nvinfo : EIATTR_MAXREG_COUNT
	.align		4
        /*002c*/ 	.byte	0x03, 0x1b
        /*002e*/ 	.short	0x00ff


	//----- nvinfo : EIATTR_NUM_BARRIERS
	.align		4
        /*0030*/ 	.byte	0x02, 0x4c
        /*0032*/ 	.byte	0x01
	.zero		1


	//----- nvinfo : EIATTR_EXTERNS
	.align		4
        /*0034*/ 	.byte	0x04, 0x0f
        /*0036*/ 	.short	(.L_69 - .L_68)


	//   ....[0]....
	.align		4
.L_68:
        /*0038*/ 	.word	index@(vprintf)


	//----- nvinfo : EIATTR_MERCURY_ISA_VERSION
	.align		4
.L_69:
        /*003c*/ 	.byte	0x03, 0x5f
        /*003e*/ 	.short	0x0101


	//----- nvinfo : EIATTR_VRC_CTA_INIT_COUNT
	.align		4
        /*0040*/ 	.byte	0x02, 0x4a
	.zero		1
	.zero		1


	//----- nvinfo : EIATTR_SYSCALL_OFFSETS
	.align		4
        /*0044*/ 	.byte	0x04, 0x46
        /*0046*/ 	.short	(.L_71 - .L_70)


	//   ....[0]....
.L_70:
        /*0048*/ 	.word	0x00000aa0


	//----- nvinfo : EIATTR_MBARRIER_INSTR_OFFSETS
	.align		4
.L_71:
        /*004c*/ 	.byte	0x04, 0x39
        /*004e*/ 	.short	(.L_73 - .L_72)


	//   ....[0]....
.L_72:
        /*0050*/ 	.word	0x00000150
        /*0054*/ 	.word	0x000000ff
        /*0058*/ 	.word	0x00000000
        /*005c*/ 	.short	0x0100
        /*005e*/ 	.byte	0x06
	.zero		1


	//   ....[1]....
        /*0060*/ 	.word	0x00000340
        /*0064*/ 	.word	0x000000ff
        /*0068*/ 	.word	0x00000000
        /*006c*/ 	.short	0x010b
        /*006e*/ 	.byte	0x09
	.zero		1


	//   ....[2]....
        /*0070*/ 	.word	0x000003a0
        /*0074*/ 	.word	0x000000ff
        /*0078*/ 	.word	0x00000000
        /*007c*/ 	.short	0x0101
        /*007e*/ 	.byte	0x05
	.zero		1


	//   ....[3]....
        /*0080*/ 	.word	0x000003c0
        /*0084*/ 	.word	0x000000ff
        /*0088*/ 	.word	0x00000000
        /*008c*/ 	.short	0x0109
        /*008e*/ 	.byte	0x05
	.zero		1


	//   ....[4]....
        /*0090*/ 	.word	0x00000530
        /*0094*/ 	.word	0x000000ff
        /*0098*/ 	.word	0x00000000
        /*009c*/ 	.short	0x0109
        /*009e*/ 	.byte	0x05
	.zero		1


	//----- nvinfo : EIATTR_NUM_MBARRIERS
	.align		4
.L_73:
        /*00a0*/ 	.byte	0x03, 0x38
        /*00a2*/ 	.short	0x0001


	//----- nvinfo : EIATTR_EXIT_INSTR_OFFSETS
	.align		4
        /*00a4*/ 	.byte	0x04, 0x1c
        /*00a6*/ 	.short	(.L_75 - .L_74)


	//   ....[0]....
.L_74:
        /*00a8*/ 	.word	0x00000ab0


	//----- nvinfo : EIATTR_CRS_STACK_SIZE
	.align		4
.L_75:
        /*00ac*/ 	.byte	0x04, 0x1e
        /*00ae*/ 	.short	(.L_77 - .L_76)
.L_76:
        /*00b0*/ 	.word	0x00000000


	//----- nvinfo : EIATTR_CBANK_PARAM_SIZE
	.align		4
.L_77:
        /*00b4*/ 	.byte	0x03, 0x19
        /*00b6*/ 	.short	0x0010


	//----- nvinfo : EIATTR_PARAM_CBANK
	.align		4
        /*00b8*/ 	.byte	0x04, 0x0a
        /*00ba*/ 	.short	(.L_79 - .L_78)
	.align		4
.L_78:
        /*00bc*/ 	.word	index@(.nv.constant0._Z14add_one_kernelPim)
        /*00c0*/ 	.short	0x0380
        /*00c2*/ 	.short	0x0010


	//----- nvinfo : EIATTR_SW_WAR
	.align		4
.L_79:
        /*00c4*/ 	.byte	0x04, 0x36
        /*00c6*/ 	.short	(.L_81 - .L_80)
.L_80:
        /*00c8*/ 	.word	0x00000008
.L_81:


//--------------------- .nv.callgraph             --------------------------
	.section	.nv.callgraph,"",@"SHT_CUDA_CALLGRAPH"
	.align	4
	.sectionentsize	8
	.align		4
        /*0000*/ 	.word	0x00000000
	.align		4
        /*0004*/ 	.word	0xffffffff
	.align		4
        /*0008*/ 	.word	index@(_Z14add_one_kernelPim)
	.align		4
        /*000c*/ 	.word	index@(vprintf)
	.align		4
        /*0010*/ 	.word	0x00000000
	.align		4
        /*0014*/ 	.word	0xfffffffe
	.align		4
        /*0018*/ 	.word	0x00000000
	.align		4
        /*001c*/ 	.word	0xfffffffd
	.align		4
        /*0020*/ 	.word	0x00000000
	.align		4
        /*0024*/ 	.word	0xfffffffc


//--------------------- .nv.constant4             --------------------------
	.section	.nv.constant4,"a",@progbits
	.align	8
	.align		8
.nv.constant4:
        /*0000*/ 	.dword	_ZN34_INTERNAL_8071caf2_4_k_cu_4f52580a4cuda3std3__45__cpo5beginE
	.align		8
        /*0008*/ 	.dword	_ZN34_INTERNAL_8071caf2_4_k_cu_4f52580a4cuda3std3__45__cpo3endE
	.align		8
        /*0010*/ 	.dword	_ZN34_INTERNAL_8071caf2_4_k_cu_4f52580a4cuda3std3__45__cpo6cbeginE
	.align		8
        /*0018*/ 	.dword	_ZN34_INTERNAL_8071caf2_4_k_cu_4f52580a4cuda3std3__45__cpo4cendE
	.align		8
        /*0020*/ 	.dword	_ZN34_INTERNAL_8071caf2_4_k_cu_4f52580a4cuda3std3__45__cpo6rbeginE
	.align		8
        /*0028*/ 	.dword	_ZN34_INTERNAL_8071caf2_4_k_cu_4f52580a4cuda3std3__45__cpo4rendE
	.align		8
        /*0030*/ 	.dword	_ZN34_INTERNAL_8071caf2_4_k_cu_4f52580a4cuda3std3__45__cpo7crbeginE
	.align		8
        /*0038*/ 	.dword	_ZN34_INTERNAL_8071caf2_4_k_cu_4f52580a4cuda3std3__45__cpo5crendE
	.align		8
        /*0040*/ 	.dword	_ZN34_INTERNAL_8071caf2_4_k_cu_4f52580a4cuda3std3__436_GLOBAL__N__8071caf2_4_k_cu_4f52580a6ignoreE
	.align		8
        /*0048*/ 	.dword	_ZN34_INTERNAL_8071caf2_4_k_cu_4f52580a4cuda3std3__419piecewise_constructE
	.align		8
        /*0050*/ 	.dword	_ZN34_INTERNAL_8071caf2_4_k_cu_4f52580a4cuda3std3__48in_placeE
	.align		8
        /*0058*/ 	.dword	_ZN34_INTERNAL_8071caf2_4_k_cu_4f52580a4cuda3std3__420unreachable_sentinelE
	.align		8
        /*0060*/ 	.dword	_ZN34_INTERNAL_8071caf2_4_k_cu_4f52580a4cuda3std3__47nulloptE
	.align		8
        /*0068*/ 	.dword	_ZN34_INTERNAL_8071caf2_4_k_cu_4f52580a4cuda3std3__48unexpectE
	.align		8
        /*0070*/ 	.dword	_ZN34_INTERNAL_8071caf2_4_k_cu_4f52580a4cuda3std6ranges3__45__cpo4swapE
	.align		8
        /*0078*/ 	.dword	_ZN34_INTERNAL_8071caf2_4_k_cu_4f52580a4cuda3std6ranges3__45__cpo9iter_moveE
	.align		8
        /*0080*/ 	.dword	_ZN34_INTERNAL_8071caf2_4_k_cu_4f52580a4cuda3std6ranges3__45__cpo5beginE
	.align		8
        /*0088*/ 	.dword	_ZN34_INTERNAL_8071caf2_4_k_cu_4f52580a4cuda3std6ranges3__45__cpo3endE
	.align		8
        /*0090*/ 	.dword	_ZN34_INTERNAL_8071caf2_4_k_cu_4f52580a4cuda3std6ranges3__45__cpo6cbeginE
	.align		8
        /*0098*/ 	.dword	_ZN34_INTERNAL_8071caf2_4_k_cu_4f52580a4cuda3std6ranges3__45__cpo4cendE
	.align		8
        /*00a0*/ 	.dword	_ZN34_INTERNAL_8071caf2_4_k_cu_4f52580a4cuda3std6ranges3__45__cpo7advanceE
	.align		8
        /*00a8*/ 	.dword	_ZN34_INTERNAL_8071caf2_4_k_cu_4f52580a4cuda3std6ranges3__45__cpo9iter_swapE
	.align		8
        /*00b0*/ 	.dword	_ZN34_INTERNAL_8071caf2_4_k_cu_4f52580a4cuda3std6ranges3__45__cpo4nextE
	.align		8
        /*00b8*/ 	.dword	_ZN34_INTERNAL_8071caf2_4_k_cu_4f52580a4cuda3std6ranges3__45__cpo4prevE
	.align		8
        /*00c0*/ 	.dword	_ZN34_INTERNAL_8071caf2_4_k_cu_4f52580a4cuda3std6ranges3__45__cpo4dataE
	.align		8
        /*00c8*/ 	.dword	_ZN34_INTERNAL_8071caf2_4_k_cu_4f52580a4cuda3std6ranges3__45__cpo5cdataE
	.align		8
        /*00d0*/ 	.dword	_ZN34_INTERNAL_8071caf2_4_k_cu_4f52580a4cuda3std6ranges3__45__cpo4sizeE
	.align		8
        /*00d8*/ 	.dword	_ZN34_INTERNAL_8071caf2_4_k_cu_4f52580a4cuda3std6ranges3__45__cpo5ssizeE
	.align		8
        /*00e0*/ 	.dword	_ZN34_INTERNAL_8071caf2_4_k_cu_4f52580a4cuda3std6ranges3__45__cpo8distanceE
	.align		8
        /*00e8*/ 	.dword	_ZN34_INTERNAL_8071caf2_4_k_cu_4f52580a6thrust24THRUST_300001_SM_1000_NS8cuda_cub3parE
	.align		8
        /*00f0*/ 	.dword	_ZN34_INTERNAL_8071caf2_4_k_cu_4f52580a6thrust24THRUST_300001_SM_1000_NS8cuda_cub10par_nosyncE
	.align		8
        /*00f8*/ 	.dword	_ZN34_INTERNAL_8071caf2_4_k_cu_4f52580a6thrust24THRUST_300001_SM_1000_NS6system6detail10sequential3seqE
	.align		8
        /*0100*/ 	.dword	_ZN34_INTERNAL_8071caf2_4_k_cu_4f52580a6thrust24THRUST_300001_SM_1000_NS12placeholders2_1E
	.align		8
        /*0108*/ 	.dword	_ZN34_INTERNAL_8071caf2_4_k_cu_4f52580a6thrust24THRUST_300001_SM_1000_NS12placeholders2_2E
	.align		8
        /*0110*/ 	.dword	_ZN34_INTERNAL_8071caf2_4_k_cu_4f52580a6thrust24THRUST_300001_SM_1000_NS12placeholders2_3E
	.align		8
        /*0118*/ 	.dword	_ZN34_INTERNAL_8071caf2_4_k_cu_4f52580a6thrust24THRUST_300001_SM_1000_NS12placeholders2_4E
	.align		8
        /*0120*/ 	.dword	_ZN34_INTERNAL_8071caf2_4_k_cu_4f52580a6thrust24THRUST_300001_SM_1000_NS12placeholders2_5E
	.align		8
        /*0128*/ 	.dword	_ZN34_INTERNAL_8071caf2_4_k_cu_4f52580a6thrust24THRUST_300001_SM_1000_NS12placeholders2_6E
	.align		8
        /*0130*/ 	.dword	_ZN34_INTERNAL_8071caf2_4_k_cu_4f52580a6thrust24THRUST_300001_SM_1000_NS12placeholders2_7E
	.align		8
        /*0138*/ 	.dword	_ZN34_INTERNAL_8071caf2_4_k_cu_4f52580a6thrust24THRUST_300001_SM_1000_NS12placeholders2_8E
	.align		8
        /*0140*/ 	.dword	_ZN34_INTERNAL_8071caf2_4_k_cu_4f52580a6thrust24THRUST_300001_SM_1000_NS12placeholders2_9E
	.align		8
        /*0148*/ 	.dword	_ZN34_INTERNAL_8071caf2_4_k_cu_4f52580a6thrust24THRUST_300001_SM_1000_NS12placeholders3_10E
	.align		8
        /*0150*/ 	.dword	_ZN34_INTERNAL_8071caf2_4_k_cu_4f52580a6thrust24THRUST_300001_SM_1000_NS3seqE
	.align		8
        /*0158*/ 	.dword	$str
	.align		8
        /*0160*/ 	.dword	vprintf


//--------------------- .text._ZN3cub18CUB_300001_SM_10006detail11EmptyKernelIvEEvv --------------------------
	.section	.text._ZN3cub18CUB_300001_SM_10006detail11EmptyKernelIvEEvv,"ax",@progbits
	.align	128
        .global         _ZN3cub18CUB_300001_SM_10006detail11EmptyKernelIvEEvv
        .type           _ZN3cub18CUB_300001_SM_10006detail11EmptyKernelIvEEvv,@function
        .size           _ZN3cub18CUB_300001_SM_10006detail11EmptyKernelIvEEvv,(.L_x_19 - _ZN3cub18CUB_300001_SM_10006detail11EmptyKernelIvEEvv)
        .other          _ZN3cub18CUB_300001_SM_10006detail11EmptyKernelIvEEvv,@"STO_CUDA_ENTRY STV_DEFAULT"
_ZN3cub18CUB_300001_SM_10006detail11EmptyKernelIvEEvv:
.text._ZN3cub18CUB_300001_SM_10006detail11EmptyKernelIvEEvv:
[----:B------:R-:W-:Y:S01]  /*0000*/  LDC R1, c[0x0][0x37c] ;  /* 0x0000df00ff017b82 */ /* 0x000fe20000000800 */
[----:B------:R-:W-:Y:S05]  /*0010*/  EXIT ;  /* 0x000000000000794d */ /* 0x000fea0003800000 */
.L_x_0:
[----:B------:R-:W-:-:S00]  /*0020*/  BRA `(.L_x_0) ;  /* 0xfffffffc00fc7947 */ /* 0x000fc0000383ffff */
[----:B------:R-:W-:-:S00]  /*0030*/  NOP ;  /* 0x0000000000007918 */ /* 0x000fc00000000000 */
        /* <DEDUP_REMOVED lines=12> */
.L_x_19:


//--------------------- .text._Z14add_one_kernelPim --------------------------
	.section	.text._Z14add_one_kernelPim,"ax",@progbits
	.align	128
        .global         _Z14add_one_kernelPim
        .type           _Z14add_one_kernelPim,@function
        .size           _Z14add_one_kernelPim,(.L_x_20 - _Z14add_one_kernelPim)
        .other          _Z14add_one_kernelPim,@"STO_CUDA_ENTRY STV_DEFAULT"
_Z14add_one_kernelPim:
.text._Z14add_one_kernelPim:
[----:B------:R-:W1:Y:S01]  /*0000*/  LDC R1, c[0x0][0x37c] ;  /* 0x0000df00ff017b82 */ /* 0x000e620000000800 */
[----:B------:R-:W2:Y:S07]  /*0010*/  LDCU UR4, c[0x0][0x2f8] ;  /* 0x00005f00ff0477ac */ /* 0x000eae0008000800 */
[----:B------:R-:W-:Y:S01]  /*0020*/  BAR.SYNC.DEFER_BLOCKING 0x0 ;  /* 0x0000000000007b1d */ /* 0x000fe20000010000 */
[----:B-1----:R-:W-:-:S05]  /*0030*/  VIADD R1, R1, 0xfffffff8 ;  /* 0xfffffff801017836 */ /* 0x002fca0000000000 */
[----:B------:R-:W1:Y:S01]  /*0040*/  LDCU UR5, c[0x0][0x2fc] ;  /* 0x00005f80ff0577ac */ /* 0x000e620008000800 */
[----:B--2---:R-:W-:-:S05]  /*0050*/  IADD3 R6, P0, PT, R1, UR4, RZ ;  /* 0x0000000401067c10 */ /* 0x004fca000ff1e0ff */
[----:B-1----:R-:W-:Y:S01]  /*0060*/  IMAD.X R7, RZ, RZ, UR5, P0 ;  /* 0x00000005ff077e24 */ /* 0x002fe200080e06ff */
[----:B------:R-:W-:Y:S01]  /*0070*/  CS2R R2, SR_CLOCKLO ;  /* 0x0000000000027805 */ /* 0x000fe20000015000 */
[----:B------:R-:W1:Y:S01]  /*0080*/  S2R R0, SR_TID.X ;  /* 0x0000000000007919 */ /* 0x000e620000002100 */
[----:B------:R-:W-:Y:S01]  /*0090*/  BSSY.RECONVERGENT B0, `(.L_x_1) ;  /* 0x0000013000007945 */ /* 0x000fe20003800200 */
[----:B-1----:R-:W-:-:S13]  /*00a0*/  ISETP.NE.AND P0, PT, R0, RZ, PT ;  /* 0x000000ff0000720c */ /* 0x002fda0003f05270 */
[----:B------:R-:W-:Y:S05]  /*00b0*/  @P0 BRA `(.L_x_2) ;  /* 0x0000000000400947 */ /* 0x000fea0003800000 */
[----:B------:R-:W1:Y:S01]  /*00c0*/  S2UR UR7, SR_CgaCtaId ;  /* 0x00000000000779c3 */ /* 0x000e620000008800 */
[----:B------:R-:W2:Y:S01]  /*00d0*/  LDCU UR5, c[0x0][0x360] ;  /* 0x00006c00ff0577ac */ /* 0x000ea20008000800 */
[----:B------:R-:W-:Y:S02]  /*00e0*/  UMOV UR4, 0x400 ;  /* 0x0000040000047882 */ /* 0x000fe40000000000 */
[----:B------:R-:W-:Y:S02]  /*00f0*/  UIADD3 UR6, UPT, UPT, UR4, 0x8000, URZ ;  /* 0x0000800004067890 */ /* 0x000fe4000fffe0ff */
[----:B--2---:R-:W-:-:S04]  /*0100*/  UIADD3 UR4, UPT, UPT, -UR5, 0x100000, URZ ;  /* 0x0010000005047890 */ /* 0x004fc8000fffe1ff */
[----:B------:R-:W-:Y:S02]  /*0110*/  USHF.L.U32 UR5, UR4, 0xb, URZ ;  /* 0x0000000b04057899 */ /* 0x000fe400080006ff */
[----:B------:R-:W-:Y:S02]  /*0120*/  USHF.L.U32 UR4, UR4, 0x1, URZ ;  /* 0x0000000104047899 */ /* 0x000fe400080006ff */
[----:B-1----:R-:W-:Y:S01]  /*0130*/  ULEA UR6, UR7, UR6, 0x18 ;  /* 0x0000000607067291 */ /* 0x002fe2000f8ec0ff */
[----:B------:R-:W1:Y:S11]  /*0140*/  FENCE.VIEW.ASYNC.S ;  /* 0x00000000000073c6 */ /* 0x000e760000000000 */
[----:B-1----:R1:W2:Y:S02]  /*0150*/  SYNCS.EXCH.64 URZ, [UR6], UR4 ;  /* 0x0000000406ff75b2 */ /* 0x0022a40008000100 */
[----:B------:R-:W-:Y:S01]  /*0160*/  @!PT LDS RZ, [RZ] ;  /* 0x00000000fffff984 */ /* 0x000fe20000000800 */
[----:B------:R-:W-:Y:S01]  /*0170*/  @!PT LDS RZ, [RZ] ;  /* 0x00000000fffff984 */ /* 0x000fe20000000800 */
[----:B------:R-:W-:Y:S01]  /*0180*/  @!PT LDS RZ, [RZ] ;  /* 0x00000000fffff984 */ /* 0x000fe20000000800 */
[----:B------:R-:W-:Y:S01]  /*0190*/  @!PT LDS RZ, [RZ] ;  /* 0x00000000fffff984 */ /* 0x000fe20000000800 */
[----:B--2---:R2:W-:Y:S06]  /*01a0*/  MEMBAR.ALL.CTA ;  /* 0x0000000000007992 */ /* 0x0045ec0000008000 */
[----:B--2---:R-:W2:Y:S02]  /*01b0*/  FENCE.VIEW.ASYNC.S ;  /* 0x00000000000073c6 */ /* 0x004ea40000000000 */
.L_x_2:
[----:B-1----:R-:W-:Y:S05]  /*01c0*/  BSYNC.RECONVERGENT B0 ;  /* 0x0000000000007941 */ /* 0x002fea0003800200 */
.L_x_1:
[----:B--2---:R-:W-:Y:S01]  /*01d0*/  BAR.SYNC.DEFER_BLOCKING 0x0 ;  /* 0x0000000000007b1d */ /* 0x004fe20000010000 */
[----:B------:R-:W-:-:S05]  /*01e0*/  ISETP.NE.AND P0, PT, R0, 0x1, PT ;  /* 0x000000010000780c */ /* 0x000fca0003f05270 */
[----:B------:R-:W-:Y:S08]  /*01f0*/  BSSY.RECONVERGENT B0, `(.L_x_3) ;  /* 0x0000016000007945 */ /* 0x000ff00003800200 */
[----:B------:R-:W-:Y:S05]  /*0200*/  @P0 BRA `(.L_x_4) ;  /* 0x0000000000500947 */ /* 0x000fea0003800000 */
[----:B------:R-:W1:Y:S01]  /*0210*/  LDCU.64 UR8, c[0x0][0x388] ;  /* 0x00007100ff0877ac */ /* 0x000e620008000a00 */
[----:B------:R-:W2:Y:S01]  /*0220*/  S2UR UR10, SR_CgaCtaId ;  /* 0x00000000000a79c3 */ /* 0x000ea20000008800 */
[----:B------:R-:W-:Y:S01]  /*0230*/  PLOP3.LUT P0, PT, PT, PT, PT, 0x80, 0x8 ;  /* 0x000000000008781c */ /* 0x000fe20003f0f070 */
[----:B------:R-:W3:Y:S01]  /*0240*/  LDCU.64 UR6, c[0x0][0x380] ;  /* 0x00007000ff0677ac */ /* 0x000ee20008000a00 */
[----:B-1----:R-:W-:Y:S02]  /*0250*/  UIMAD.WIDE.U32 UR4, UR8, 0x4, URZ ;  /* 0x00000004080478a5 */ /* 0x002fe4000f8e00ff */
[----:B------:R-:W-:-:S03]  /*0260*/  USHF.L.U32 UR8, UR9, 0x2, URZ ;  /* 0x0000000209087899 */ /* 0x000fc600080006ff */
[----:B------:R-:W-:Y:S01]  /*0270*/  UMOV UR9, 0x400 ;  /* 0x0000040000097882 */ /* 0x000fe20000000000 */
[----:B------:R-:W-:Y:S02]  /*0280*/  UIADD3 UR5, UPT, UPT, UR5, UR8, URZ ;  /* 0x0000000805057290 */ /* 0x000fe4000fffe0ff */
[----:B------:R-:W-:Y:S02]  /*0290*/  UIADD3 UR11, UPT, UPT, UR9, 0x8000, URZ ;  /* 0x00008000090b7890 */ /* 0x000fe4000fffe0ff */
[----:B--2---:R-:W-:Y:S02]  /*02a0*/  ULEA UR8, UR10, UR9, 0x18 ;  /* 0x000000090a087291 */ /* 0x004fe4000f8ec0ff */
[----:B---3--:R-:W-:Y:S02]  /*02b0*/  UIADD3.64 UR4, UPT, UPT, UR4, UR6, URZ ;  /* 0x0000000604047297 */ /* 0x008fe4000fffe0ff */
[----:B------:R-:W-:Y:S01]  /*02c0*/  ULEA UR9, UR10, UR11, 0x18 ;  /* 0x0000000b0a097291 */ /* 0x000fe2000f8ec0ff */
[----:B------:R-:W-:-:S11]  /*02d0*/  UMOV UR6, 0x800 ;  /* 0x0000080000067882 */ /* 0x000fd60000000000 */
.L_x_5:
[----:B------:R-:W-:Y:S01]  /*02e0*/  @P0 ELECT P1, URZ, PT ;  /* 0x0000000000ff082f */ /* 0x000fe20003820000 */
[----:B------:R1:W-:-:S12]  /*02f0*/  UBLKCP.S.G [UR8], [UR4], UR6 ;  /* 0x00000008040073ba */ /* 0x0003d80008000206 */
[----:B------:R-:W-:Y:S02]  /*0300*/  @P1 PLOP3.LUT P0, PT, P1, PT, PT, 0x8, 0x80 ;  /* 0x000000000080181c */ /* 0x000fe40000f0e170 */
[----:B------:R-:W-:-:S11]  /*0310*/  PLOP3.LUT P1, PT, PT, PT, PT, 0x8, 0x80 ;  /* 0x000000000080781c */ /* 0x000fd60003f2e170 */
[----:B-1----:R-:W-:Y:S05]  /*0320*/  @P0 BRA.U.ANY `(.L_x_5) ;  /* 0xfffffffd00ec0947 */ /* 0x002fea000393ffff */
[----:B------:R-:W-:-:S04]  /*0330*/  IMAD.MOV.U32 R4, RZ, RZ, 0x8000 ;  /* 0x00008000ff047424 */ /* 0x000fc800078e00ff */
[----:B------:R1:W-:Y:S03]  /*0340*/  SYNCS.ARRIVE.TRANS64.RED.A0TR RZ, [UR9], R4 ;  /* 0x00000004ffff79a7 */ /* 0x0003e60008300409 */
.L_x_4:
[----:B------:R-:W-:Y:S05]  /*0350*/  BSYNC.RECONVERGENT B0 ;  /* 0x0000000000007941 */ /* 0x000fea0003800200 */
.L_x_3:
[----:B------:R-:W2:Y:S01]  /*0360*/  S2UR UR5, SR_CgaCtaId ;  /* 0x00000000000579c3 */ /* 0x000ea20000008800 */
[----:B------:R-:W-:Y:S02]  /*0370*/  UMOV UR4, 0x400 ;  /* 0x0000040000047882 */ /* 0x000fe40000000000 */
[----:B------:R-:W-:-:S04]  /*0380*/  UIADD3 UR4, UPT, UPT, UR4, 0x8000, URZ ;  /* 0x0000800004047890 */ /* 0x000fc8000fffe0ff */
[----:B--2---:R-:W-:-:S09]  /*0390*/  ULEA UR5, UR5, UR4, 0x18 ;  /* 0x0000000405057291 */ /* 0x004fd2000f8ec0ff */
[----:B------:R-:W2:Y:S01]  /*03a0*/  SYNCS.ARRIVE.TRANS64.A1T0 R12, [UR5], RZ ;  /* 0x000000ffff0c79a7 */ /* 0x000ea20008100005 */
[----:B-1----:R-:W-:Y:S01]  /*03b0*/  CS2R R4, SR_GLOBALTIMERLO ;  /* 0x0000000000047805 */ /* 0x002fe20000015200 */
[----:B--2---:R-:W1:Y:S02]  /*03c0*/  SYNCS.PHASECHK.TRANS64.TRYWAIT P0, [UR5], R13 ;  /* 0x0000000dff0075a7 */ /* 0x004e640008001105 */
[----:B-1----:R-:W-:Y:S05]  /*03d0*/  @P0 BRA `(.L_x_6) ;  /* 0x00000000005c0947 */ /* 0x002fea0003800000 */
[----:B------:R-:W-:-:S05]  /*03e0*/  UMOV UR4, URZ ;  /* 0x000000ff00047c82 */ /* 0x000fca0008000000 */
.L_x_9:
[----:B------:R-:W-:-:S11]  /*03f0*/  UISETP.GT.AND UP0, UPT, UR4, 0xf, UPT ;  /* 0x0000000f0400788c */ /* 0x000fd6000bf04270 */
[----:B------:R-:W-:Y:S01]  /*0400*/  @!UP0 UIADD3 UR4, UPT, UPT, UR4, 0x1, URZ ;  /* 0x0000000104048890 */ /* 0x000fe2000fffe0ff */
[----:B------:R-:W-:Y:S11]  /*0410*/  BRA.U !UP0, `(.L_x_7) ;  /* 0x0000000108447547 */ /* 0x000ff6000b800000 */
[----:B------:R-:W-:-:S06]  /*0420*/  CS2R R8, SR_GLOBALTIMERLO ;  /* 0x0000000000087805 */ /* 0x000fcc0000015200 */
[----:B------:R-:W-:-:S05]  /*0430*/  IADD3 R11, P0, PT, -R4, R8, RZ ;  /* 0x00000008040b7210 */ /* 0x000fca0007f1e1ff */
[----:B------:R-:W-:Y:S01]  /*0440*/  IMAD.X R9, R9, 0x1, ~R5, P0 ;  /* 0x0000000109097824 */ /* 0x000fe200000e0e05 */
[----:B------:R-:W-:-:S04]  /*0450*/  ISETP.GE.U32.AND P0, PT, R11, 0x3d0900, PT ;  /* 0x003d09000b00780c */ /* 0x000fc80003f06070 */
[----:B------:R-:W-:-:S13]  /*0460*/  ISETP.GE.AND.EX P0, PT, R9, RZ, PT, P0 ;  /* 0x000000ff0900720c */ /* 0x000fda0003f06300 */
[----:B------:R-:W-:Y:S05]  /*0470*/  @!P0 BRA `(.L_x_8) ;  /* 0x0000000000088947 */ /* 0x000fea0003800000 */
[----:B------:R-:W-:Y:S05]  /*0480*/  NANOSLEEP 0xf4240 ;  /* 0x000f42400000795d */ /* 0x000fea0003800000 */
[----:B------:R-:W-:Y:S05]  /*0490*/  BRA `(.L_x_7) ;  /* 0x0000000000247947 */ /* 0x000fea0003800000 */
.L_x_8:
[----:B------:R-:W-:-:S04]  /*04a0*/  ISETP.GE.U32.AND P0, PT, R11, 0x9c40, PT ;  /* 0x00009c400b00780c */ /* 0x000fc80003f06070 */
[----:B------:R-:W-:-:S13]  /*04b0*/  ISETP.GE.AND.EX P0, PT, R9, RZ, PT, P0 ;  /* 0x000000ff0900720c */ /* 0x000fda0003f06300 */
[----:B------:R-:W-:Y:S05]  /*04c0*/  @!P0 BRA `(.L_x_7) ;  /* 0x0000000000188947 */ /* 0x000fea0003800000 */
[----:B------:R-:W-:-:S04]  /*04d0*/  SHF.R.S32.HI R8, RZ, 0x1f, R9 ;  /* 0x0000001fff087819 */ /* 0x000fc80000011409 */
[----:B------:R-:W-:-:S05]  /*04e0*/  LEA.HI R8, P0, R8, R11, RZ, 0x2 ;  /* 0x0000000b08087211 */ /* 0x000fca00078110ff */
[----:B------:R-:W-:-:S05]  /*04f0*/  IMAD.X R9, RZ, RZ, R9, P0 ;  /* 0x000000ffff097224 */ /* 0x000fca00000e0609 */
[----:B------:R-:W-:-:S04]  /*0500*/  SHF.R.U64 R8, R8, 0x2, R9 ;  /* 0x0000000208087819 */ /* 0x000fc80000001209 */
[----:B------:R-:W-:Y:S05]  /*0510*/  NANOSLEEP R8 ;  /* 0x000000080000735d */ /* 0x000fea0003800000 */
[----:B------:R-:W-:Y:S01]  /*0520*/  NOP ;  /* 0x0000000000007918 */ /* 0x000fe20000000000 */
.L_x_7:
[----:B------:R-:W1:Y:S02]  /*0530*/  SYNCS.PHASECHK.TRANS64.TRYWAIT P0, [UR5], R13 ;  /* 0x0000000dff0075a7 */ /* 0x000e640008001105 */
[----:B-1----:R-:W-:Y:S05]  /*0540*/  @!P0 BRA `(.L_x_9) ;  /* 0xfffffffc00a88947 */ /* 0x002fea000383ffff */
.L_x_6:
[----:B------:R-:W1:Y:S01]  /*0550*/  LDC R5, c[0x0][0x360] ;  /* 0x0000d800ff057b82 */ /* 0x000e620000000800 */
[----:B------:R-:W-:Y:S01]  /*0560*/  BSSY.RECONVERGENT B0, `(.L_x_10) ;  /* 0x0000025000007945 */ /* 0x000fe20003800200 */
[----:B-1----:R-:W1:Y:S01]  /*0570*/  I2F.U32.RP R10, R5 ;  /* 0x00000005000a7306 */ /* 0x002e620000209000 */
[----:B------:R-:W-:-:S07]  /*0580*/  ISETP.NE.U32.AND P2, PT, R5, RZ, PT ;  /* 0x000000ff0500720c */ /* 0x000fce0003f45070 */
[----:B-1----:R-:W1:Y:S02]  /*0590*/  MUFU.RCP R10, R10 ;  /* 0x0000000a000a7308 */ /* 0x002e640000001000 */
[----:B-1----:R-:W-:-:S06]  /*05a0*/  VIADD R8, R10, 0xffffffe ;  /* 0x0ffffffe0a087836 */ /* 0x002fcc0000000000 */
[----:B------:R1:W2:Y:S02]  /*05b0*/  F2I.FTZ.U32.TRUNC.NTZ R9, R8 ;  /* 0x0000000800097305 */ /* 0x0002a4000021f000 */
[----:B-1----:R-:W-:Y:S02]  /*05c0*/  IMAD.MOV.U32 R8, RZ, RZ, RZ ;  /* 0x000000ffff087224 */ /* 0x002fe400078e00ff */
[----:B--2---:R-:W-:-:S04]  /*05d0*/  IMAD.MOV R4, RZ, RZ, -R9 ;  /* 0x000000ffff047224 */ /* 0x004fc800078e0a09 */
[----:B------:R-:W-:Y:S02]  /*05e0*/  IMAD R11, R4, R5, RZ ;  /* 0x00000005040b7224 */ /* 0x000fe400078e02ff */
[----:B------:R-:W-:Y:S02]  /*05f0*/  IMAD.IADD R4, R0, 0x1, R5 ;  /* 0x0000000100047824 */ /* 0x000fe400078e0205 */
[----:B------:R-:W-:-:S03]  /*0600*/  IMAD.HI.U32 R9, R9, R11, R8 ;  /* 0x0000000b09097227 */ /* 0x000fc600078e0008 */
[----:B------:R-:W-:-:S05]  /*0610*/  LOP3.LUT R4, R4, 0x1fff, RZ, 0x3c, !PT ;  /* 0x00001fff04047812 */ /* 0x000fca00078e3cff */
[----:B------:R-:W-:-:S04]  /*0620*/  IMAD.HI.U32 R9, R9, R4, RZ ;  /* 0x0000000409097227 */ /* 0x000fc800078e00ff */
[----:B------:R-:W-:-:S04]  /*0630*/  IMAD.MOV R10, RZ, RZ, -R9 ;  /* 0x000000ffff0a7224 */ /* 0x000fc800078e0a09 */
[----:B------:R-:W-:-:S05]  /*0640*/  IMAD R4, R5, R10, R4 ;  /* 0x0000000a05047224 */ /* 0x000fca00078e0204 */
[----:B------:R-:W-:-:S13]  /*0650*/  ISETP.GE.U32.AND P0, PT, R4, R5, PT ;  /* 0x000000050400720c */ /* 0x000fda0003f06070 */
[----:B------:R-:W-:Y:S02]  /*0660*/  @P0 IMAD.IADD R4, R4, 0x1, -R5 ;  /* 0x0000000104040824 */ /* 0x000fe400078e0a05 */
[----:B------:R-:W-:-:S03]  /*0670*/  @P0 VIADD R9, R9, 0x1 ;  /* 0x0000000109090836 */ /* 0x000fc60000000000 */
[----:B------:R-:W-:Y:S01]  /*0680*/  ISETP.GE.U32.AND P1, PT, R4, R5, PT ;  /* 0x000000050400720c */ /* 0x000fe20003f26070 */
[----:B------:R-:W-:-:S12]  /*0690*/  IMAD.MOV.U32 R4, RZ, RZ, R0 ;  /* 0x000000ffff047224 */ /* 0x000fd800078e0000 */
[----:B------:R-:W-:Y:S01]  /*06a0*/  @P1 VIADD R9, R9, 0x1 ;  /* 0x0000000109091836 */ /* 0x000fe20000000000 */
[----:B------:R-:W-:-:S04]  /*06b0*/  @!P2 LOP3.LUT R9, RZ, R5, RZ, 0x33, !PT ;  /* 0x00000005ff09a212 */ /* 0x000fc800078e33ff */
[----:B------:R-:W-:-:S04]  /*06c0*/  LOP3.LUT R9, R9, 0x3, RZ, 0xc0, !PT ;  /* 0x0000000309097812 */ /* 0x000fc800078ec0ff */
[----:B------:R-:W-:-:S13]  /*06d0*/  ISETP.NE.AND P0, PT, R9, 0x2, PT ;  /* 0x000000020900780c */ /* 0x000fda0003f05270 */
[----:B------:R-:W-:Y:S05]  /*06e0*/  @!P0 BRA `(.L_x_11) ;  /* 0x0000000000308947 */ /* 0x000fea0003800000 */
[----:B------:R-:W1:Y:S01]  /*06f0*/  S2R R11, SR_CgaCtaId ;  /* 0x00000000000b7919 */ /* 0x000e620000008800 */
[----:B------:R-:W-:Y:S01]  /*0700*/  MOV R10, 0x400 ;  /* 0x00000400000a7802 */ /* 0x000fe20000000f00 */
[----:B------:R-:W-:Y:S02]  /*0710*/  IMAD.MOV.U32 R8, RZ, RZ, RZ ;  /* 0x000000ffff087224 */ /* 0x000fe400078e00ff */
[----:B------:R-:W-:Y:S01]  /*0720*/  IMAD.MOV.U32 R4, RZ, RZ, R0 ;  /* 0x000000ffff047224 */ /* 0x000fe200078e0000 */
[----:B-1----:R-:W-:-:S07]  /*0730*/  LEA R13, R11, R10, 0x18 ;  /* 0x0000000a0b0d7211 */ /* 0x002fce00078ec0ff */
.L_x_12:
[----:B------:R-:W-:Y:S02]  /*0740*/  IMAD R10, R4, 0x4, R13 ;  /* 0x00000004040a7824 */ /* 0x000fe400078e020d */
[----:B------:R-:W-:Y:S02]  /*0750*/  VIADD R8, R8, 0x1 ;  /* 0x0000000108087836 */ /* 0x000fe40000000000 */
[----:B------:R-:W-:Y:S01]  /*0760*/  IMAD.IADD R4, R5, 0x1, R4 ;  /* 0x0000000105047824 */ /* 0x000fe200078e0204 */
[----:B------:R1:W-:Y:S02]  /*0770*/  STS [R10], RZ ;  /* 0x000000ff0a007388 */ /* 0x0003e40000000800 */
[----:B------:R-:W-:-:S04]  /*0780*/  LOP3.LUT R11, R9, R8, RZ, 0x3c, !PT ;  /* 0x00000008090b7212 */ /* 0x000fc800078e3cff */
[----:B------:R-:W-:-:S13]  /*0790*/  ISETP.NE.AND P0, PT, R11, 0x2, PT ;  /* 0x000000020b00780c */ /* 0x000fda0003f05270 */
[----:B-1----:R-:W-:Y:S05]  /*07a0*/  @P0 BRA `(.L_x_12) ;  /* 0xfffffffc00e40947 */ /* 0x002fea000383ffff */
.L_x_11:
[----:B------:R-:W-:Y:S05]  /*07b0*/  BSYNC.RECONVERGENT B0 ;  /* 0x0000000000007941 */ /* 0x000fea0003800200 */
.L_x_10:
[----:B------:R-:W1:Y:S01]  /*07c0*/  S2UR UR5, SR_CgaCtaId ;  /* 0x00000000000579c3 */ /* 0x000e620000008800 */
[----:B------:R-:W-:Y:S01]  /*07d0*/  UMOV UR4, 0x400 ;  /* 0x0000040000047882 */ /* 0x000fe20000000000 */
[----:B------:R-:W-:Y:S01]  /*07e0*/  BSSY.RECONVERGENT B0, `(.L_x_13) ;  /* 0x000000e000007945 */ /* 0x000fe20003800200 */
[----:B-1----:R-:W-:-:S06]  /*07f0*/  ULEA UR8, UR5, UR4, 0x18 ;  /* 0x0000000405087291 */ /* 0x002fcc000f8ec0ff */
[----:B------:R-:W-:-:S07]  /*0800*/  LEA R8, R4, UR8, 0x2 ;  /* 0x0000000804087c11 */ /* 0x000fce000f8e10ff */
.L_x_14:
[C-C-:B------:R-:W-:Y:S01]  /*0810*/  IMAD R9, R5.reuse, 0x4, R8.reuse ;  /* 0x0000000405097824 */ /* 0x140fe200078e0208 */
[----:B------:R1:W-:Y:S01]  /*0820*/  STS [R8], RZ ;  /* 0x000000ff08007388 */ /* 0x0003e20000000800 */
[C-C-:B------:R-:W-:Y:S02]  /*0830*/  IMAD R10, R5.reuse, 0x8, R8.reuse ;  /* 0x00000008050a7824 */ /* 0x140fe400078e0208 */
[C---:B------:R-:W-:Y:S01]  /*0840*/  IMAD R11, R5.reuse, 0xc, R8 ;  /* 0x0000000c050b7824 */ /* 0x040fe200078e0208 */
[----:B------:R2:W-:Y:S01]  /*0850*/  STS [R9], RZ ;  /* 0x000000ff09007388 */ /* 0x0005e20000000800 */
[----:B------:R-:W-:-:S03]  /*0860*/  IMAD R4, R5, 0x4, R4 ;  /* 0x0000000405047824 */ /* 0x000fc600078e0204 */
[----:B------:R2:W-:Y:S01]  /*0870*/  STS [R10], RZ ;  /* 0x000000ff0a007388 */ /* 0x0005e20000000800 */
[----:B-1----:R-:W-:Y:S01]  /*0880*/  IMAD R8, R5, 0x10, R8 ;  /* 0x0000001005087824 */ /* 0x002fe200078e0208 */
[----:B------:R-:W-:Y:S02]  /*0890*/  ISETP.GE.U32.AND P0, PT, R4, 0x2000, PT ;  /* 0x000020000400780c */ /* 0x000fe40003f06070 */
[----:B------:R2:W-:Y:S11]  /*08a0*/  STS [R11], RZ ;  /* 0x000000ff0b007388 */ /* 0x0005f60000000800 */
[----:B--2---:R-:W-:Y:S05]  /*08b0*/  @!P0 BRA `(.L_x_14) ;  /* 0xfffffffc00d48947 */ /* 0x004fea000383ffff */
[----:B------:R-:W-:Y:S05]  /*08c0*/  BSYNC.RECONVERGENT B0 ;  /* 0x0000000000007941 */ /* 0x000fea0003800200 */
.L_x_13:
[----:B------:R-:W-:Y:S01]  /*08d0*/  @!PT LDS RZ, [RZ] ;  /* 0x00000000fffff984 */ /* 0x000fe20000000800 */
[----:B------:R-:W-:Y:S01]  /*08e0*/  @!PT LDS RZ, [RZ] ;  /* 0x00000000fffff984 */ /* 0x000fe20000000800 */
[----:B------:R-:W-:Y:S01]  /*08f0*/  @!PT LDS RZ, [RZ] ;  /* 0x00000000fffff984 */ /* 0x000fe20000000800 */
[----:B------:R-:W-:Y:S01]  /*0900*/  @!PT LDS RZ, [RZ] ;  /* 0x00000000fffff984 */ /* 0x000fe20000000800 */
[----:B------:R1:W-:Y:S06]  /*0910*/  MEMBAR.ALL.CTA ;  /* 0x0000000000007992 */ /* 0x0003ec0000008000 */
[----:B-1----:R-:W1:Y:S02]  /*0920*/  FENCE.VIEW.ASYNC.S ;  /* 0x00000000000073c6 */ /* 0x002e640000000000 */
[----:B-1----:R-:W-:Y:S01]  /*0930*/  BAR.SYNC.DEFER_BLOCKING 0x0 ;  /* 0x0000000000007b1d */ /* 0x002fe20000010000 */
[----:B------:R-:W-:-:S05]  /*0940*/  ISETP.NE.AND P0, PT, R0, RZ, PT ;  /* 0x000000ff0000720c */ /* 0x000fca0003f05270 */
[----:B------:R-:W-:Y:S08]  /*0950*/  BSSY.RECONVERGENT B0, `(.L_x_15) ;  /* 0x0000009000007945 */ /* 0x000ff00003800200 */
[----:B------:R-:W-:Y:S05]  /*0960*/  @P0 BRA `(.L_x_16) ;  /* 0x00000000001c0947 */ /* 0x000fea0003800000 */
[----:B------:R-:W1:Y:S02]  /*0970*/  LDCU.128 UR4, c[0x0][0x380] ;  /* 0x00007000ff0477ac */ /* 0x000e640008000c00 */
[----:B-1----:R-:W-:-:S04]  /*0980*/  ULEA UR4, UP0, UR6, UR4, 0x2 ;  /* 0x0000000406047291 */ /* 0x002fc8000f8010ff */
[----:B------:R-:W-:-:S03]  /*0990*/  ULEA.HI.X UR5, UR6, UR5, UR7, 0x2, UP0 ;  /* 0x0000000506057291 */ /* 0x000fc600080f1407 */
[----:B------:R-:W-:-:S06]  /*09a0*/  UMOV UR6, 0x800 ;  /* 0x0000080000067882 */ /* 0x000fcc0000000000 */
[----:B------:R1:W-:Y:S01]  /*09b0*/  UBLKCP.G.S [UR4], [UR8], UR6 ;  /* 0x00000004080073ba */ /* 0x0003e20008000406 */
[----:B------:R0:W-:Y:S01]  /*09c0*/  UTMACMDFLUSH ;  /* 0x00000000000079b7 */ /* 0x0001e20000000000 */
[----:B-1----:R-:W-:-:S04]  /*09d0*/  DEPBAR.LE SB0, 0x0 ;  /* 0x000080000000791a */ /* 0x002fc80000000000 */
.L_x_16:
[----:B------:R-:W-:Y:S05]  /*09e0*/  BSYNC.RECONVERGENT B0 ;  /* 0x0000000000007941 */ /* 0x000fea0003800200 */
.L_x_15:
[----:B------:R-:W-:Y:S01]  /*09f0*/  BAR.SYNC.DEFER_BLOCKING 0x0 ;  /* 0x0000000000007b1d */ /* 0x000fe20000010000 */
[----:B------:R-:W-:-:S06]  /*0a00*/  CS2R R4, SR_CLOCKLO ;  /* 0x0000000000047805 */ /* 0x000fcc0000015000 */
[----:B------:R-:W-:Y:S01]  /*0a10*/  IADD3 R8, P0, PT, -R2, R4, RZ ;  /* 0x0000000402087210 */ /* 0x000fe20007f1e1ff */
[----:B------:R-:W1:Y:S01]  /*0a20*/  LDCU.64 UR4, c[0x4][0x158] ;  /* 0x01002b00ff0477ac */ /* 0x000e620008000a00 */
[----:B------:R-:W-:-:S03]  /*0a30*/  MOV R0, 0x160 ;  /* 0x0000016000007802 */ /* 0x000fc60000000f00 */
[----:B------:R-:W-:Y:S02]  /*0a40*/  IMAD.X R9, R5, 0x1, ~R3, P0 ;  /* 0x0000000105097824 */ /* 0x000fe400000e0e03 */
[----:B------:R2:W3:Y:S03]  /*0a50*/  LDC.64 R2, c[0x4][R0] ;  /* 0x0100000000027b82 */ /* 0x0004e60000000a00 */
[----:B------:R2:W-:Y:S01]  /*0a60*/  STL.64 [R1], R8 ;  /* 0x0000000801007387 */ /* 0x0005e20000100a00 */
[----:B-1----:R-:W-:Y:S02]  /*0a70*/  IMAD.U32 R4, RZ, RZ, UR4 ;  /* 0x00000004ff047e24 */ /* 0x002fe4000f8e00ff */
[----:B------:R-:W-:-:S07]  /*0a80*/  IMAD.U32 R5, RZ, RZ, UR5 ;  /* 0x00000005ff057e24 */ /* 0x000fce000f8e00ff */
[----:B------:R-:W-:-:S07]  /*0a90*/  LEPC R20, `(.L_x_17) ;  /* 0x000000001014794e */ /* 0x000fce0000000000 */
[----:B--23--:R-:W-:Y:S05]  /*0aa0*/  CALL.ABS.NOINC R2 ;  /* 0x0000000002007343 */ /* 0x00cfea0003c00000 */
.L_x_17:
[----:B------:R-:W-:Y:S05]  /*0ab0*/  EXIT ;  /* 0x000000000000794d */ /* 0x000fea0003800000 */
.L_x_18:
        /* <DEDUP_REMOVED lines=12> */
.L_x_20:


//--------------------- .nv.global.init           --------------------------
	.section	.nv.global.init,"aw",@progbits
.nv.global.init:
	.type		$str,@object
	.size		$str,(.L_43 - $str)
$str:
        /*0000*/ 	.byte	0x4f, 0x76, 0x65, 0x72, 0x61, 0x6c, 0x6c, 0x20, 0x56, 0x4d, 0x20, 0x65, 0x78, 0x65, 0x63, 0x75
        /*0010*/ 	.byte	0x74, 0x69, 0x6f, 0x6e, 0x20, 0x74, 0x69, 0x6d, 0x65, 0x3a, 0x20, 0x25, 0x6c, 0x75, 0x0a, 0x00
.L_43:


//--------------------- .nv.shared.reserved.0     --------------------------
	.section	.nv.shared.reserved.0,"aw",@nobits
	.weak		__nv_reservedSMEM_offset_0_alias
	.size		__nv_reservedSMEM_offset_0_alias, 0, 64
	.other		__nv_reservedSMEM_offset_0_alias,@"STO_CUDA_RESERVED_SHARED STV_DEFAULT"
__nv_reservedSMEM_offset_0_alias:
	.zero		0
	.zero		64


//--------------------- .nv.global                --------------------------
	.section	.nv.global,"aw",@nobits
.nv.global:
	.type		_ZN34_INTERNAL_8071caf2_4_k_cu_4f52580a6thrust24THRUST_300001_SM_1000_NS3seqE,@object
	.size		_ZN34_INTERNAL_8071caf2_4_k_cu_4f52580a6thrust24THRUST_300001_SM_1000_NS3seqE,(_ZN34_INTERNAL_8071caf2_4_k_cu_4f52580a4cuda3std3__48in_placeE - _ZN34_INTERNAL_8071caf2_4_k_cu_4f52580a6thrust24THRUST_300001_SM_1000_NS3seqE)
_ZN34_INTERNAL_8071caf2_4_k_cu_4f52580a6thrust24THRUST_300001_SM_1000_NS3seqE:
	.zero		1
	.type		_ZN34_INTERNAL_8071caf2_4_k_cu_4f52580a4cuda3std3__48in_placeE,@object
	.size		_ZN34_INTERNAL_8071caf2_4_k_cu_4f52580a4cuda3std3__48in_placeE,(_ZN34_INTERNAL_8071caf2_4_k_cu_4f52580a4cuda3std6ranges3__45__cpo4sizeE - _ZN34_INTERNAL_8071caf2_4_k_cu_4f52580a4cuda3std3__48in_placeE)
_ZN34_INTERNAL_8071caf2_4_k_cu_4f52580a4cuda3std3__48in_placeE:
	.zero		1
	.type		_ZN34_INTERNAL_8071caf2_4_k_cu_4f52580a4cuda3std6ranges3__45__cpo4sizeE,@object
	.size		_ZN34_INTERNAL_8071caf2_4_k_cu_4f52580a4cuda3std6ranges3__45__cpo4sizeE,(_ZN34_INTERNAL_8071caf2_4_k_cu_4f52580a6thrust24THRUST_300001_SM_1000_NS12placeholders2_3E - _ZN34_INTERNAL_8071caf2_4_k_cu_4f52580a4cuda3std6ranges3__45__cpo4sizeE)
_ZN34_INTERNAL_8071caf2_4_k_cu_4f52580a4cuda3std6ranges3__45__cpo4sizeE:
	.zero		1
	.type		_ZN34_INTERNAL_8071caf2_4_k_cu_4f52580a6thrust24THRUST_300001_SM_1000_NS12placeholders2_3E,@object
	.size		_ZN34_INTERNAL_8071caf2_4_k_cu_4f52580a6thrust24THRUST_300001_SM_1000_NS12placeholders2_3E,(_ZN34_INTERNAL_8071caf2_4_k_cu_4f52580a4cuda3std3__45__cpo6cbeginE - _ZN34_INTERNAL_8071caf2_4_k_cu_4f52580a6thrust24THRUST_300001_SM_1000_NS12placeholders2_3E)
_ZN34_INTERNAL_8071caf2_4_k_cu_4f52580a6thrust24THRUST_300001_SM_1000_NS12placeholders2_3E:
	.zero		1
	.type		_ZN34_INTERNAL_8071caf2_4_k_cu_4f52580a4cuda3std3__45__cpo6cbeginE,@object
	.size		_ZN34_INTERNAL_8071caf2_4_k_cu_4f52580a4cuda3std3__45__cpo6cbeginE,(_ZN34_INTERNAL_8071caf2_4_k_cu_4f52580a4cuda3std6ranges3__45__cpo6cbeginE - _ZN34_INTERNAL_8071caf2_4_k_cu_4f52580a4cuda3std3__45__cpo6cbeginE)
_ZN34_INTERNAL_8071caf2_4_k_cu_4f52580a4cuda3std3__45__cpo6cbeginE:
	.zero		1
	.type		_ZN34_INTERNAL_8071caf2_4_k_cu_4f52580a4cuda3std6ranges3__45__cpo6cbeginE,@object
	.size		_ZN34_INTERNAL_8071caf2_4_k_cu_4f52580a4cuda3std6ranges3__45__cpo6cbeginE,(_ZN34_INTERNAL_8071caf2_4_k_cu_4f52580a6thrust24THRUST_300001_SM_1000_NS12placeholders2_7E - _ZN34_INTERNAL_8071caf2_4_k_cu_4f52580a4cuda3std6ranges3__45__cpo6cbeginE)
_ZN34_INTERNAL_8071caf2_4_k_cu_4f52580a4cuda3std6ranges3__45__cpo6cbeginE:
	.zero		1
	.type		_ZN34_INTERNAL_8071caf2_4_k_cu_4f52580a6thrust24THRUST_300001_SM_1000_NS12placeholders2_7E,@object
	.size		_ZN34_INTERNAL_8071caf2_4_k_cu_4f52580a6thrust24THRUST_300001_SM_1000_NS12placeholders2_7E,(_ZN34_INTERNAL_8071caf2_4_k_cu_4f52580a4cuda3std3__45__cpo7crbeginE - _ZN34_INTERNAL_8071caf2_4_k_cu_4f52580a6thrust24THRUST_300001_SM_1000_NS12placeholders2_7E)
_ZN34_INTERNAL_8071caf2_4_k_cu_4f52580a6thrust24THRUST_300001_SM_1000_NS12placeholders2_7E:
	.zero		1
	.type		_ZN34_INTERNAL_8071caf2_4_k_cu_4f52580a4cuda3std3__45__cpo7crbeginE,@object
	.size		_ZN34_INTERNAL_8071caf2_4_k_cu_4f52580a4cuda3std3__45__cpo7crbeginE,(_ZN34_INTERNAL_8071caf2_4_k_cu_4f52580a4cuda3std6ranges3__45__cpo4nextE - _ZN34_INTERNAL_8071caf2_4_k_cu_4f52580a4cuda3std3__45__cpo7crbeginE)
_ZN34_INTERNAL_8071caf2_4_k_cu_4f52580a4cuda3std3__45__cpo7crbeginE:
	.zero		1
	.type		_ZN34_INTERNAL_8071caf2_4_k_cu_4f52580a4cuda3std6ranges3__45__cpo4nextE,@object
	.size		_ZN34_INTERNAL_8071caf2_4_k_cu_4f52580a4cuda3std6ranges3__45__cpo4nextE,(_ZN34_INTERNAL_8071caf2_4_k_cu_4f52580a4cuda3std6ranges3__45__cpo4swapE - _ZN34_INTERNAL_8071caf2_4_k_cu_4f52580a4cuda3std6ranges3__45__cpo4nextE)
_ZN34_INTERNAL_8071caf2_4_k_cu_4f52580a4cuda3std6ranges3__45__cpo4nextE:
	.zero		1
	.type		_ZN34_INTERNAL_8071caf2_4_k_cu_4f52580a4cuda3std6ranges3__45__cpo4swapE,@object
	.size		_ZN34_INTERNAL_8071caf2_4_k_cu_4f52580a4cuda3std6ranges3__45__cpo4swapE,(_ZN34_INTERNAL_8071caf2_4_k_cu_4f52580a6thrust24THRUST_300001_SM_1000_NS8cuda_cub10par_nosyncE - _ZN34_INTERNAL_8071caf2_4_k_cu_4f52580a4cuda3std6ranges3__45__cpo4swapE)
_ZN34_INTERNAL_8071caf2_4_k_cu_4f52580a4cuda3std6ranges3__45__cpo4swapE:
	.zero		1
	.type		_ZN34_INTERNAL_8071caf2_4_k_cu_4f52580a6thrust24THRUST_300001_SM_1000_NS8cuda_cub10par_nosyncE,@object
	.size		_ZN34_INTERNAL_8071caf2_4_k_cu_4f52580a6thrust24THRUST_300001_SM_1000_NS8cuda_cub10par_nosyncE,(_ZN34_INTERNAL_8071caf2_4_k_cu_4f52580a6thrust24THRUST_300001_SM_1000_NS12placeholders2_9E - _ZN34_INTERNAL_8071caf2_4_k_cu_4f52580a6thrust24THRUST_300001_SM_1000_NS8cuda_cub10par_nosyncE)
_ZN34_INTERNAL_8071caf2_4_k_cu_4f52580a6thrust24THRUST_300001_SM_1000_NS8cuda_cub10par_nosyncE:
	.zero		1
	.type		_ZN34_INTERNAL_8071caf2_4_k_cu_4f52580a6thrust24THRUST_300001_SM_1000_NS12placeholders2_9E,@object
	.size		_ZN34_INTERNAL_8071caf2_4_k_cu_4f52580a6thrust24THRUST_300001_SM_1000_NS12placeholders2_9E,(_ZN34_INTERNAL_8071caf2_4_k_cu_4f52580a4cuda3std3__436_GLOBAL__N__8071caf2_4_k_cu_4f52580a6ignoreE - _ZN34_INTERNAL_8071caf2_4_k_cu_4f52580a6thrust24THRUST_300001_SM_1000_NS12placeholders2_9E)
_ZN34_INTERNAL_8071caf2_4_k_cu_4f52580a6thrust24THRUST_300001_SM_1000_NS12placeholders2_9E:
	.zero		1
	.type		_ZN34_INTERNAL_8071caf2_4_k_cu_4f52580a4cuda3std3__436_GLOBAL__N__8071caf2_4_k_cu_4f52580a6ignoreE,@object
	.size		_ZN34_INTERNAL_8071caf2_4_k_cu_4f52580a4cuda3std3__436_GLOBAL__N__8071caf2_4_k_cu_4f52580a6ignoreE,(_ZN34_INTERNAL_8071caf2_4_k_cu_4f52580a4cuda3std6ranges3__45__cpo4dataE - _ZN34_INTERNAL_8071caf2_4_k_cu_4f52580a4cuda3std3__436_GLOBAL__N__8071caf2_4_k_cu_4f52580a6ignoreE)
_ZN34_INTERNAL_8071caf2_4_k_cu_4f52580a4cuda3std3__436_GLOBAL__N__8071caf2_4_k_cu_4f52580a6ignoreE:
	.zero		1
	.type		_ZN34_INTERNAL_8071caf2_4_k_cu_4f52580a4cuda3std6ranges3__45__cpo4dataE,@object
	.size		_ZN34_INTERNAL_8071caf2_4_k_cu_4f52580a4cuda3std6ranges3__45__cpo4dataE,(_ZN34_INTERNAL_8071caf2_4_k_cu_4f52580a6thrust24THRUST_300001_SM_1000_NS12placeholders2_1E - _ZN34_INTERNAL_8071caf2_4_k_cu_4f52580a4cuda3std6ranges3__45__cpo4dataE)
_ZN34_INTERNAL_8071caf2_4_k_cu_4f52580a4cuda3std6ranges3__45__cpo4dataE:
	.zero		1
	.type		_ZN34_INTERNAL_8071caf2_4_k_cu_4f52580a6thrust24THRUST_300001_SM_1000_NS12placeholders2_1E,@object
	.size		_ZN34_INTERNAL_8071caf2_4_k_cu_4f52580a6thrust24THRUST_300001_SM_1000_NS12placeholders2_1E,(_ZN34_INTERNAL_8071caf2_4_k_cu_4f52580a4cuda3std3__45__cpo5beginE - _ZN34_INTERNAL_8071caf2_4_k_cu_4f52580a6thrust24THRUST_300001_SM_1000_NS12placeholders2_1E)
_ZN34_INTERNAL_8071caf2_4_k_cu_4f52580a6thrust24THRUST_300001_SM_1000_NS12placeholders2_1E:
	.zero		1
	.type		_ZN34_INTERNAL_8071caf2_4_k_cu_4f52580a4cuda3std3__45__cpo5beginE,@object
	.size		_ZN34_INTERNAL_8071caf2_4_k_cu_4f52580a4cuda3std3__45__cpo5beginE,(_ZN34_INTERNAL_8071caf2_4_k_cu_4f52580a4cuda3std6ranges3__45__cpo5beginE - _ZN34_INTERNAL_8071caf2_4_k_cu_4f52580a4cuda3std3__45__cpo5beginE)
_ZN34_INTERNAL_8071caf2_4_k_cu_4f52580a4cuda3std3__45__cpo5beginE:
	.zero		1
	.type		_ZN34_INTERNAL_8071caf2_4_k_cu_4f52580a4cuda3std6ranges3__45__cpo5beginE,@object
	.size		_ZN34_INTERNAL_8071caf2_4_k_cu_4f52580a4cuda3std6ranges3__45__cpo5beginE,(_ZN34_INTERNAL_8071caf2_4_k_cu_4f52580a6thrust24THRUST_300001_SM_1000_NS12placeholders2_5E - _ZN34_INTERNAL_8071caf2_4_k_cu_4f52580a4cuda3std6ranges3__45__cpo5beginE)
_ZN34_INTERNAL_8071caf2_4_k_cu_4f52580a4cuda3std6ranges3__45__cpo5beginE:
	.zero		1
	.type		_ZN34_INTERNAL_8071caf2_4_k_cu_4f52580a6thrust24THRUST_300001_SM_1000_NS12placeholders2_5E,@object
	.size		_ZN34_INTERNAL_8071caf2_4_k_cu_4f52580a6thrust24THRUST_300001_SM_1000_NS12placeholders2_5E,(_ZN34_INTERNAL_8071caf2_4_k_cu_4f52580a4cuda3std3__45__cpo6rbeginE - _ZN34_INTERNAL_8071caf2_4_k_cu_4f52580a6thrust24THRUST_300001_SM_1000_NS12placeholders2_5E)
_ZN34_INTERNAL_8071caf2_4_k_cu_4f52580a6thrust24THRUST_300001_SM_1000_NS12placeholders2_5E:
	.zero		1
	.type		_ZN34_INTERNAL_8071caf2_4_k_cu_4f52580a4cuda3std3__45__cpo6rbeginE,@object
	.size		_ZN34_INTERNAL_8071caf2_4_k_cu_4f52580a4cuda3std3__45__cpo6rbeginE,(_ZN34_INTERNAL_8071caf2_4_k_cu_4f52580a4cuda3std6ranges3__45__cpo7advanceE - _ZN34_INTERNAL_8071caf2_4_k_cu_4f52580a4cuda3std3__45__cpo6rbeginE)
_ZN34_INTERNAL_8071caf2_4_k_cu_4f52580a4cuda3std3__45__cpo6rbeginE:
	.zero		1
	.type		_ZN34_INTERNAL_8071caf2_4_k_cu_4f52580a4cuda3std6ranges3__45__cpo7advanceE,@object
	.size		_ZN34_INTERNAL_8071caf2_4_k_cu_4f52580a4cuda3std6ranges3__45__cpo7advanceE,(_ZN34_INTERNAL_8071caf2_4_k_cu_4f52580a4cuda3std3__47nulloptE - _ZN34_INTERNAL_8071caf2_4_k_cu_4f52580a4cuda3std6ranges3__45__cpo7advanceE)
_ZN34_INTERNAL_8071caf2_4_k_cu_4f52580a4cuda3std6ranges3__45__cpo7advanceE:
	.zero		1
	.type		_ZN34_INTERNAL_8071caf2_4_k_cu_4f52580a4cuda3std3__47nulloptE,@object
	.size		_ZN34_INTERNAL_8071caf2_4_k_cu_4f52580a4cuda3std3__47nulloptE,(_ZN34_INTERNAL_8071caf2_4_k_cu_4f52580a4cuda3std6ranges3__45__cpo8distanceE - _ZN34_INTERNAL_8071caf2_4_k_cu_4f52580a4cuda3std3__47nulloptE)
_ZN34_INTERNAL_8071caf2_4_k_cu_4f52580a4cuda3std3__47nulloptE:
	.zero		1
	.type		_ZN34_INTERNAL_8071caf2_4_k_cu_4f52580a4cuda3std6ranges3__45__cpo8distanceE,@object
	.size		_ZN34_INTERNAL_8071caf2_4_k_cu_4f52580a4cuda3std6ranges3__45__cpo8distanceE,(_ZN34_INTERNAL_8071caf2_4_k_cu_4f52580a6thrust24THRUST_300001_SM_1000_NS12placeholders3_10E - _ZN34_INTERNAL_8071caf2_4_k_cu_4f52580a4cuda3std6ranges3__45__cpo8distanceE)
_ZN34_INTERNAL_8071caf2_4_k_cu_4f52580a4cuda3std6ranges3__45__cpo8distanceE:
	.zero		1
	.type		_ZN34_INTERNAL_8071caf2_4_k_cu_4f52580a6thrust24THRUST_300001_SM_1000_NS12placeholders3_10E,@object
	.size		_ZN34_INTERNAL_8071caf2_4_k_cu_4f52580a6thrust24THRUST_300001_SM_1000_NS12placeholders3_10E,(_ZN34_INTERNAL_8071caf2_4_k_cu_4f52580a4cuda3std3__419piecewise_constructE - _ZN34_INTERNAL_8071caf2_4_k_cu_4f52580a6thrust24THRUST_300001_SM_1000_NS12placeholders3_10E)
_ZN34_INTERNAL_8071caf2_4_k_cu_4f52580a6thrust24THRUST_300001_SM_1000_NS12placeholders3_10E:
	.zero		1
	.type		_ZN34_INTERNAL_8071caf2_4_k_cu_4f52580a4cuda3std3__419piecewise_constructE,@object
	.size		_ZN34_INTERNAL_8071caf2_4_k_cu_4f52580a4cuda3std3__419piecewise_constructE,(_ZN34_INTERNAL_8071caf2_4_k_cu_4f52580a4cuda3std6ranges3__45__cpo5cdataE - _ZN34_INTERNAL_8071caf2_4_k_cu_4f52580a4cuda3std3__419piecewise_constructE)
_ZN34_INTERNAL_8071caf2_4_k_cu_4f52580a4cuda3std3__419piecewise_constructE:
	.zero		1
	.type		_ZN34_INTERNAL_8071caf2_4_k_cu_4f52580a4cuda3std6ranges3__45__cpo5cdataE,@object
	.size		_ZN34_INTERNAL_8071caf2_4_k_cu_4f52580a4cuda3std6ranges3__45__cpo5cdataE,(_ZN34_INTERNAL_8071caf2_4_k_cu_4f52580a6thrust24THRUST_300001_SM_1000_NS12placeholders2_2E - _ZN34_INTERNAL_8071caf2_4_k_cu_4f52580a4cuda3std6ranges3__45__cpo5cdataE)
_ZN34_INTERNAL_8071caf2_4_k_cu_4f52580a4cuda3std6ranges3__45__cpo5cdataE:
	.zero		1
	.type		_ZN34_INTERNAL_8071caf2_4_k_cu_4f52580a6thrust24THRUST_300001_SM_1000_NS12placeholders2_2E,@object
	.size		_ZN34_INTERNAL_8071caf2_4_k_cu_4f52580a6thrust24THRUST_300001_SM_1000_NS12placeholders2_2E,(_ZN34_INTERNAL_8071caf2_4_k_cu_4f52580a4cuda3std3__45__cpo3endE - _ZN34_INTERNAL_8071caf2_4_k_cu_4f52580a6thrust24THRUST_300001_SM_1000_NS12placeholders2_2E)
_ZN34_INTERNAL_8071caf2_4_k_cu_4f52580a6thrust24THRUST_300001_SM_1000_NS12placeholders2_2E:
	.zero		1
	.type		_ZN34_INTERNAL_8071caf2_4_k_cu_4f52580a4cuda3std3__45__cpo3endE,@object
	.size		_ZN34_INTERNAL_8071caf2_4_k_cu_4f52580a4cuda3std3__45__cpo3endE,(_ZN34_INTERNAL_8071caf2_4_k_cu_4f52580a4cuda3std6ranges3__45__cpo3endE - _ZN34_INTERNAL_8071caf2_4_k_cu_4f52580a4cuda3std3__45__cpo3endE)
_ZN34_INTERNAL_8071caf2_4_k_cu_4f52580a4cuda3std3__45__cpo3endE:
	.zero		1
	.type		_ZN34_INTERNAL_8071caf2_4_k_cu_4f52580a4cuda3std6ranges3__45__cpo3endE,@object
	.size		_ZN34_INTERNAL_8071caf2_4_k_cu_4f52580a4cuda3std6ranges3__45__cpo3endE,(_ZN34_INTERNAL_8071caf2_4_k_cu_4f52580a6thrust24THRUST_300001_SM_1000_NS12placeholders2_6E - _ZN34_INTERNAL_8071caf2_4_k_cu_4f52580a4cuda3std6ranges3__45__cpo3endE)
_ZN34_INTERNAL_8071caf2_4_k_cu_4f52580a4cuda3std6ranges3__45__cpo3endE:
	.zero		1
	.type		_ZN34_INTERNAL_8071caf2_4_k_cu_4f52580a6thrust24THRUST_300001_SM_1000_NS12placeholders2_6E,@object
	.size		_ZN34_INTERNAL_8071caf2_4_k_cu_4f52580a6thrust24THRUST_300001_SM_1000_NS12placeholders2_6E,(_ZN34_INTERNAL_8071caf2_4_k_cu_4f52580a4cuda3std3__45__cpo4rendE - _ZN34_INTERNAL_8071caf2_4_k_cu_4f52580a6thrust24THRUST_300001_SM_1000_NS12placeholders2_6E)
_ZN34_INTERNAL_8071caf2_4_k_cu_4f52580a6thrust24THRUST_300001_SM_1000_NS12placeholders2_6E:
	.zero		1
	.type		_ZN34_INTERNAL_8071caf2_4_k_cu_4f52580a4cuda3std3__45__cpo4rendE,@object
	.size		_ZN34_INTERNAL_8071caf2_4_k_cu_4f52580a4cuda3std3__45__cpo4rendE,(_ZN34_INTERNAL_8071caf2_4_k_cu_4f52580a4cuda3std6ranges3__45__cpo9iter_swapE - _ZN34_INTERNAL_8071caf2_4_k_cu_4f52580a4cuda3std3__45__cpo4rendE)
_ZN34_INTERNAL_8071caf2_4_k_cu_4f52580a4cuda3std3__45__cpo4rendE:
	.zero		1
	.type		_ZN34_INTERNAL_8071caf2_4_k_cu_4f52580a4cuda3std6ranges3__45__cpo9iter_swapE,@object
	.size		_ZN34_INTERNAL_8071caf2_4_k_cu_4f52580a4cuda3std6ranges3__45__cpo9iter_swapE,(_ZN34_INTERNAL_8071caf2_4_k_cu_4f52580a4cuda3std3__48unexpectE - _ZN34_INTERNAL_8071caf2_4_k_cu_4f52580a4cuda3std6ranges3__45__cpo9iter_swapE)
_ZN34_INTERNAL_8071caf2_4_k_cu_4f52580a4cuda3std6ranges3__45__cpo9iter_swapE:
	.zero		1
	.type		_ZN34_INTERNAL_8071caf2_4_k_cu_4f52580a4cuda3std3__48unexpectE,@object
	.size		_ZN34_INTERNAL_8071caf2_4_k_cu_4f52580a4cuda3std3__48unexpectE,(_ZN34_INTERNAL_8071caf2_4_k_cu_4f52580a6thrust24THRUST_300001_SM_1000_NS8cuda_cub3parE - _ZN34_INTERNAL_8071caf2_4_k_cu_4f52580a4cuda3std3__48unexpectE)
_ZN34_INTERNAL_8071caf2_4_k_cu_4f52580a4cuda3std3__48unexpectE:
	.zero		1
	.type		_ZN34_INTERNAL_8071caf2_4_k_cu_4f52580a6thrust24THRUST_300001_SM_1000_NS8cuda_cub3parE,@object
	.size		_ZN34_INTERNAL_8071caf2_4_k_cu_4f52580a6thrust24THRUST_300001_SM_1000_NS8cuda_cub3parE,(_ZN34_INTERNAL_8071caf2_4_k_cu_4f52580a6thrust24THRUST_300001_SM_1000_NS12placeholders2_4E - _ZN34_INTERNAL_8071caf2_4_k_cu_4f52580a6thrust24THRUST_300001_SM_1000_NS8cuda_cub3parE)
_ZN34_INTERNAL_8071caf2_4_k_cu_4f52580a6thrust24THRUST_300001_SM_1000_NS8cuda_cub3parE:
	.zero		1
	.type		_ZN34_INTERNAL_8071caf2_4_k_cu_4f52580a6thrust24THRUST_300001_SM_1000_NS12placeholders2_4E,@object
	.size		_ZN34_INTERNAL_8071caf2_4_k_cu_4f52580a6thrust24THRUST_300001_SM_1000_NS12placeholders2_4E,(_ZN34_INTERNAL_8071caf2_4_k_cu_4f52580a4cuda3std3__45__cpo4cendE - _ZN34_INTERNAL_8071caf2_4_k_cu_4f52580a6thrust24THRUST_300001_SM_1000_NS12placeholders2_4E)
_ZN34_INTERNAL_8071caf2_4_k_cu_4f52580a6thrust24THRUST_300001_SM_1000_NS12placeholders2_4E:
	.zero		1
	.type		_ZN34_INTERNAL_8071caf2_4_k_cu_4f52580a4cuda3std3__45__cpo4cendE,@object
	.size		_ZN34_INTERNAL_8071caf2_4_k_cu_4f52580a4cuda3std3__45__cpo4cendE,(_ZN34_INTERNAL_8071caf2_4_k_cu_4f52580a4cuda3std6ranges3__45__cpo4cendE - _ZN34_INTERNAL_8071caf2_4_k_cu_4f52580a4cuda3std3__45__cpo4cendE)
_ZN34_INTERNAL_8071caf2_4_k_cu_4f52580a4cuda3std3__45__cpo4cendE:
	.zero		1
	.type		_ZN34_INTERNAL_8071caf2_4_k_cu_4f52580a4cuda3std6ranges3__45__cpo4cendE,@object
	.size		_ZN34_INTERNAL_8071caf2_4_k_cu_4f52580a4cuda3std6ranges3__45__cpo4cendE,(_ZN34_INTERNAL_8071caf2_4_k_cu_4f52580a4cuda3std3__420unreachable_sentinelE - _ZN34_INTERNAL_8071caf2_4_k_cu_4f52580a4cuda3std6ranges3__45__cpo4cendE)
_ZN34_INTERNAL_8071caf2_4_k_cu_4f52580a4cuda3std6ranges3__45__cpo4cendE:
	.zero		1
	.type		_ZN34_INTERNAL_8071caf2_4_k_cu_4f52580a4cuda3std3__420unreachable_sentinelE,@object
	.size		_ZN34_INTERNAL_8071caf2_4_k_cu_4f52580a4cuda3std3__420unreachable_sentinelE,(_ZN34_INTERNAL_8071caf2_4_k_cu_4f52580a4cuda3std6ranges3__45__cpo5ssizeE - _ZN34_INTERNAL_8071caf2_4_k_cu_4f52580a4cuda3std3__420unreachable_sentinelE)
_ZN34_INTERNAL_8071caf2_4_k_cu_4f52580a4cuda3std3__420unreachable_sentinelE:
	.zero		1
	.type		_ZN34_INTERNAL_8071caf2_4_k_cu_4f52580a4cuda3std6ranges3__45__cpo5ssizeE,@object
	.size		_ZN34_INTERNAL_8071caf2_4_k_cu_4f52580a4cuda3std6ranges3__45__cpo5ssizeE,(_ZN34_INTERNAL_8071caf2_4_k_cu_4f52580a6thrust24THRUST_300001_SM_1000_NS12placeholders2_8E - _ZN34_INTERNAL_8071caf2_4_k_cu_4f52580a4cuda3std6ranges3__45__cpo5ssizeE)
_ZN34_INTERNAL_8071caf2_4_k_cu_4f52580a4cuda3std6ranges3__45__cpo5ssizeE:
	.zero		1
	.type		_ZN34_INTERNAL_8071caf2_4_k_cu_4f52580a6thrust24THRUST_300001_SM_1000_NS12placeholders2_8E,@object
	.size		_ZN34_INTERNAL_8071caf2_4_k_cu_4f52580a6thrust24THRUST_300001_SM_1000_NS12placeholders2_8E,(_ZN34_INTERNAL_8071caf2_4_k_cu_4f52580a4cuda3std3__45__cpo5crendE - _ZN34_INTERNAL_8071caf2_4_k_cu_4f52580a6thrust24THRUST_300001_SM_1000_NS12placeholders2_8E)
_ZN34_INTERNAL_8071caf2_4_k_cu_4f52580a6thrust24THRUST_300001_SM_1000_NS12placeholders2_8E:
	.zero		1
	.type		_ZN34_INTERNAL_8071caf2_4_k_cu_4f52580a4cuda3std3__45__cpo5crendE,@object
	.size		_ZN34_INTERNAL_8071caf2_4_k_cu_4f52580a4cuda3std3__45__cpo5crendE,(_ZN34_INTERNAL_8071caf2_4_k_cu_4f52580a4cuda3std6ranges3__45__cpo4prevE - _ZN34_INTERNAL_8071caf2_4_k_cu_4f52580a4cuda3std3__45__cpo5crendE)
_ZN34_INTERNAL_8071caf2_4_k_cu_4f52580a4cuda3std3__45__cpo5crendE:
	.zero		1
	.type		_ZN34_INTERNAL_8071caf2_4_k_cu_4f52580a4cuda3std6ranges3__45__cpo4prevE,@object
	.size		_ZN34_INTERNAL_8071caf2_4_k_cu_4f52580a4cuda3std6ranges3__45__cpo4prevE,(_ZN34_INTERNAL_8071caf2_4_k_cu_4f52580a4cuda3std6ranges3__45__cpo9iter_moveE - _ZN34_INTERNAL_8071caf2_4_k_cu_4f52580a4cuda3std6ranges3__45__cpo4prevE)
_ZN34_INTERNAL_8071caf2_4_k_cu_4f52580a4cuda3std6ranges3__45__cpo4prevE:
	.zero		1
	.type		_ZN34_INTERNAL_8071caf2_4_k_cu_4f52580a4cuda3std6ranges3__45__cpo9iter_moveE,@object
	.size		_ZN34_INTERNAL_8071caf2_4_k_cu_4f52580a4cuda3std6ranges3__45__cpo9iter_moveE,(_ZN34_INTERNAL_8071caf2_4_k_cu_4f52580a6thrust24THRUST_300001_SM_1000_NS6system6detail10sequential3seqE - _ZN34_INTERNAL_8071caf2_4_k_cu_4f52580a4cuda3std6ranges3__45__cpo9iter_moveE)
_ZN34_INTERNAL_8071caf2_4_k_cu_4f52580a4cuda3std6ranges3__45__cpo9iter_moveE:
	.zero		1
	.type		_ZN34_INTERNAL_8071caf2_4_k_cu_4f52580a6thrust24THRUST_300001_SM_1000_NS6system6detail10sequential3seqE,@object
	.size		_ZN34_INTERNAL_8071caf2_4_k_cu_4f52580a6thrust24THRUST_300001_SM_1000_NS6system6detail10sequential3seqE,(.L_31 - _ZN34_INTERNAL_8071caf2_4_k_cu_4f52580a6thrust24THRUST_300001_SM_1000_NS6system6detail10sequential3seqE)
_ZN34_INTERNAL_8071caf2_4_k_cu_4f52580a6thrust24THRUST_300001_SM_1000_NS6system6detail10sequential3seqE:
	.zero		1
.L_31:


//--------------------- .nv.shared._Z14add_one_kernelPim --------------------------
	.section	.nv.shared._Z14add_one_kernelPim,"aw",@nobits
	.sectionflags	@""
	.align	16
.nv.shared._Z14add_one_kernelPim:
	.zero		33800


//--------------------- .nv.constant0._ZN3cub18CUB_300001_SM_10006detail11EmptyKernelIvEEvv --------------------------
	.section	.nv.constant0._ZN3cub18CUB_300001_SM_10006detail11EmptyKernelIvEEvv,"a",@progbits
	.sectionflags	@""
	.align	4
.nv.constant0._ZN3cub18CUB_300001_SM_10006detail11EmptyKernelIvEEvv:
	.zero		896


//--------------------- .nv.constant0._Z14add_one_kernelPim --------------------------
	.section	.nv.constant0._Z14add_one_kernelPim,"a",@progbits
	.sectionflags	@""
	.align	4
.nv.constant0._Z14add_one_kernelPim:
	.zero		912


//--------------------- SYMBOLS --------------------------

	.type		.nv.reservedSmem.offset0,@object
	.size		.nv.reservedSmem.offset0,0x4
	.type		.nv.reservedSmem.cap,@object
	.size		.nv.reservedSmem.cap,0x4
	.type		vprintf,@function
